//
// Generated by NVIDIA NVVM Compiler
//
// Compiler Build ID: CL-36424714
// Cuda compilation tools, release 13.0, V13.0.88
// Based on NVVM 20.0.0
//

.version 9.0
.target sm_100
.address_size 64

	// .globl	_Z6renderP4Vec3iiP6Spherei

.visible .entry _Z6renderP4Vec3iiP6Spherei(
	.param .u64 .ptr .align 1 _Z6renderP4Vec3iiP6Spherei_param_0,
	.param .u32 _Z6renderP4Vec3iiP6Spherei_param_1,
	.param .u32 _Z6renderP4Vec3iiP6Spherei_param_2,
	.param .u64 .ptr .align 1 _Z6renderP4Vec3iiP6Spherei_param_3,
	.param .u32 _Z6renderP4Vec3iiP6Spherei_param_4
)
{
	.reg .pred 	%p<67>;
	.reg .b32 	%r<28>;
	.reg .b32 	%f<332>;
	.reg .b64 	%rd<15>;

	ld.param.u64 	%rd7, [_Z6renderP4Vec3iiP6Spherei_param_0];
	ld.param.u32 	%r12, [_Z6renderP4Vec3iiP6Spherei_param_1];
	ld.param.u32 	%r15, [_Z6renderP4Vec3iiP6Spherei_param_2];
	ld.param.u64 	%rd8, [_Z6renderP4Vec3iiP6Spherei_param_3];
	ld.param.u32 	%r14, [_Z6renderP4Vec3iiP6Spherei_param_4];
	cvta.to.global.u64 	%rd1, %rd8;
	mov.u32 	%r16, %ctaid.x;
	mov.u32 	%r17, %ntid.x;
	mov.u32 	%r18, %tid.x;
	mad.lo.s32 	%r1, %r16, %r17, %r18;
	mov.u32 	%r19, %ctaid.y;
	mov.u32 	%r20, %ntid.y;
	mov.u32 	%r21, %tid.y;
	mad.lo.s32 	%r22, %r19, %r20, %r21;
	setp.ge.s32 	%p15, %r1, %r12;
	setp.ge.s32 	%p16, %r22, %r15;
	or.pred  	%p17, %p15, %p16;
	@%p17 bra 	$L__BB0_38;
	mad.lo.s32 	%r3, %r12, %r22, %r1;
	cvt.rn.f32.s32 	%f104, %r1;
	add.f32 	%f105, %f104, 0f3F000000;
	cvt.rn.f32.s32 	%f106, %r12;
	div.rn.f32 	%f107, %f105, %f106;
	cvt.rn.f32.u32 	%f108, %r22;
	add.f32 	%f109, %f108, 0f3F000000;
	cvt.rn.f32.u32 	%f110, %r15;
	div.rn.f32 	%f111, %f109, %f110;
	add.f32 	%f112, %f107, 0fBF000000;
	add.f32 	%f113, %f111, 0fBF000000;
	mul.f32 	%f114, %f113, %f113;
	fma.rn.f32 	%f115, %f112, %f112, %f114;
	add.f32 	%f116, %f115, 0f3F800000;
	sqrt.rn.f32 	%f117, %f116;
	div.rn.f32 	%f1, %f112, %f117;
	div.rn.f32 	%f2, %f113, %f117;
	mov.f32 	%f118, 0fBF800000;
	div.rn.f32 	%f3, %f118, %f117;
	setp.lt.s32 	%p18, %r14, 1;
	mov.f32 	%f283, 0f00000000;
	mov.f32 	%f284, %f283;
	mov.f32 	%f285, %f283;
	@%p18 bra 	$L__BB0_37;
	mul.f32 	%f123, %f2, %f2;
	fma.rn.f32 	%f124, %f1, %f1, %f123;
	fma.rn.f32 	%f125, %f3, %f3, %f124;
	mul.f32 	%f4, %f125, 0f40800000;
	add.f32 	%f5, %f125, %f125;
	and.b32  	%r4, %r14, 3;
	setp.lt.u32 	%p19, %r14, 4;
	mov.f32 	%f285, 0f00000000;
	mov.f32 	%f286, 0f60AD78EC;
	mov.b32 	%r27, 0;
	mov.f32 	%f284, %f285;
	mov.f32 	%f283, %f285;
	@%p19 bra 	$L__BB0_21;
	and.b32  	%r27, %r14, 2147483644;
	neg.s32 	%r25, %r27;
	add.s64 	%rd14, %rd1, 56;
	mov.f32 	%f285, 0f00000000;
	mov.f32 	%f286, 0f60AD78EC;
$L__BB0_4:
	.pragma "nounroll";
	ld.global.f32 	%f129, [%rd14+-56];
	mov.f32 	%f130, 0f00000000;
	sub.f32 	%f131, %f130, %f129;
	ld.global.f32 	%f132, [%rd14+-52];
	sub.f32 	%f133, %f130, %f132;
	ld.global.f32 	%f134, [%rd14+-48];
	sub.f32 	%f135, %f130, %f134;
	mul.f32 	%f136, %f2, %f133;
	fma.rn.f32 	%f137, %f1, %f131, %f136;
	fma.rn.f32 	%f138, %f3, %f135, %f137;
	add.f32 	%f11, %f138, %f138;
	mul.f32 	%f139, %f133, %f133;
	fma.rn.f32 	%f140, %f131, %f131, %f139;
	fma.rn.f32 	%f141, %f135, %f135, %f140;
	ld.global.f32 	%f142, [%rd14+-44];
	mul.f32 	%f143, %f142, %f142;
	sub.f32 	%f144, %f141, %f143;
	mul.f32 	%f145, %f11, %f11;
	mul.f32 	%f146, %f4, %f144;
	sub.f32 	%f12, %f145, %f146;
	setp.lt.f32 	%p21, %f12, 0f00000000;
	mov.pred 	%p60, 0;
	@%p21 bra 	$L__BB0_6;
	neg.f32 	%f147, %f11;
	sqrt.rn.f32 	%f148, %f12;
	sub.f32 	%f149, %f147, %f148;
	div.rn.f32 	%f282, %f149, %f5;
	setp.gt.f32 	%p60, %f282, 0f00000000;
$L__BB0_6:
	setp.geu.f32 	%p22, %f282, %f286;
	not.pred 	%p23, %p60;
	or.pred  	%p24, %p23, %p22;
	@%p24 bra 	$L__BB0_8;
	ld.global.f32 	%f285, [%rd14+-40];
	ld.global.f32 	%f284, [%rd14+-36];
	ld.global.f32 	%f283, [%rd14+-32];
	mov.f32 	%f286, %f282;
$L__BB0_8:
	ld.global.f32 	%f150, [%rd14+-28];
	mov.f32 	%f151, 0f00000000;
	sub.f32 	%f152, %f151, %f150;
	ld.global.f32 	%f153, [%rd14+-24];
	sub.f32 	%f154, %f151, %f153;
	ld.global.f32 	%f155, [%rd14+-20];
	sub.f32 	%f156, %f151, %f155;
	mul.f32 	%f157, %f2, %f154;
	fma.rn.f32 	%f158, %f1, %f152, %f157;
	fma.rn.f32 	%f159, %f3, %f156, %f158;
	add.f32 	%f22, %f159, %f159;
	mul.f32 	%f160, %f154, %f154;
	fma.rn.f32 	%f161, %f152, %f152, %f160;
	fma.rn.f32 	%f162, %f156, %f156, %f161;
	ld.global.f32 	%f163, [%rd14+-16];
	mul.f32 	%f164, %f163, %f163;
	sub.f32 	%f165, %f162, %f164;
	mul.f32 	%f166, %f22, %f22;
	mul.f32 	%f167, %f4, %f165;
	sub.f32 	%f23, %f166, %f167;
	setp.lt.f32 	%p26, %f23, 0f00000000;
	mov.pred 	%p61, 0;
	@%p26 bra 	$L__BB0_10;
	neg.f32 	%f168, %f22;
	sqrt.rn.f32 	%f169, %f23;
	sub.f32 	%f170, %f168, %f169;
	div.rn.f32 	%f282, %f170, %f5;
	setp.gt.f32 	%p61, %f282, 0f00000000;
$L__BB0_10:
	setp.geu.f32 	%p27, %f282, %f286;
	not.pred 	%p28, %p61;
	or.pred  	%p29, %p28, %p27;
	@%p29 bra 	$L__BB0_12;
	ld.global.f32 	%f285, [%rd14+-12];
	ld.global.f32 	%f284, [%rd14+-8];
	ld.global.f32 	%f283, [%rd14+-4];
	mov.f32 	%f286, %f282;
$L__BB0_12:
	ld.global.f32 	%f171, [%rd14];
	mov.f32 	%f172, 0f00000000;
	sub.f32 	%f173, %f172, %f171;
	ld.global.f32 	%f174, [%rd14+4];
	sub.f32 	%f175, %f172, %f174;
	ld.global.f32 	%f176, [%rd14+8];
	sub.f32 	%f177, %f172, %f176;
	mul.f32 	%f178, %f2, %f175;
	fma.rn.f32 	%f179, %f1, %f173, %f178;
	fma.rn.f32 	%f180, %f3, %f177, %f179;
	add.f32 	%f33, %f180, %f180;
	mul.f32 	%f181, %f175, %f175;
	fma.rn.f32 	%f182, %f173, %f173, %f181;
	fma.rn.f32 	%f183, %f177, %f177, %f182;
	ld.global.f32 	%f184, [%rd14+12];
	mul.f32 	%f185, %f184, %f184;
	sub.f32 	%f186, %f183, %f185;
	mul.f32 	%f187, %f33, %f33;
	mul.f32 	%f188, %f4, %f186;
	sub.f32 	%f34, %f187, %f188;
	setp.lt.f32 	%p31, %f34, 0f00000000;
	mov.pred 	%p62, 0;
	@%p31 bra 	$L__BB0_14;
	neg.f32 	%f189, %f33;
	sqrt.rn.f32 	%f190, %f34;
	sub.f32 	%f191, %f189, %f190;
	div.rn.f32 	%f282, %f191, %f5;
	setp.gt.f32 	%p62, %f282, 0f00000000;
$L__BB0_14:
	setp.geu.f32 	%p32, %f282, %f286;
	not.pred 	%p33, %p62;
	or.pred  	%p34, %p33, %p32;
	@%p34 bra 	$L__BB0_16;
	ld.global.f32 	%f285, [%rd14+16];
	ld.global.f32 	%f284, [%rd14+20];
	ld.global.f32 	%f283, [%rd14+24];
	mov.f32 	%f286, %f282;
$L__BB0_16:
	ld.global.f32 	%f192, [%rd14+28];
	mov.f32 	%f193, 0f00000000;
	sub.f32 	%f194, %f193, %f192;
	ld.global.f32 	%f195, [%rd14+32];
	sub.f32 	%f196, %f193, %f195;
	ld.global.f32 	%f197, [%rd14+36];
	sub.f32 	%f198, %f193, %f197;
	mul.f32 	%f199, %f2, %f196;
	fma.rn.f32 	%f200, %f1, %f194, %f199;
	fma.rn.f32 	%f201, %f3, %f198, %f200;
	add.f32 	%f44, %f201, %f201;
	mul.f32 	%f202, %f196, %f196;
	fma.rn.f32 	%f203, %f194, %f194, %f202;
	fma.rn.f32 	%f204, %f198, %f198, %f203;
	ld.global.f32 	%f205, [%rd14+40];
	mul.f32 	%f206, %f205, %f205;
	sub.f32 	%f207, %f204, %f206;
	mul.f32 	%f208, %f44, %f44;
	mul.f32 	%f209, %f4, %f207;
	sub.f32 	%f45, %f208, %f209;
	setp.lt.f32 	%p36, %f45, 0f00000000;
	mov.pred 	%p63, 0;
	@%p36 bra 	$L__BB0_18;
	neg.f32 	%f210, %f44;
	sqrt.rn.f32 	%f211, %f45;
	sub.f32 	%f212, %f210, %f211;
	div.rn.f32 	%f282, %f212, %f5;
	setp.gt.f32 	%p63, %f282, 0f00000000;
$L__BB0_18:
	setp.geu.f32 	%p37, %f282, %f286;
	not.pred 	%p38, %p63;
	or.pred  	%p39, %p38, %p37;
	@%p39 bra 	$L__BB0_20;
	ld.global.f32 	%f285, [%rd14+44];
	ld.global.f32 	%f284, [%rd14+48];
	ld.global.f32 	%f283, [%rd14+52];
	mov.f32 	%f286, %f282;
$L__BB0_20:
	add.s32 	%r25, %r25, 4;
	add.s64 	%rd14, %rd14, 112;
	setp.ne.s32 	%p40, %r25, 0;
	@%p40 bra 	$L__BB0_4;
$L__BB0_21:
	setp.eq.s32 	%p41, %r4, 0;
	@%p41 bra 	$L__BB0_37;
	setp.eq.s32 	%p42, %r4, 1;
	@%p42 bra 	$L__BB0_32;
	mul.wide.u32 	%rd9, %r27, 28;
	add.s64 	%rd5, %rd1, %rd9;
	ld.global.f32 	%f214, [%rd5];
	mov.f32 	%f215, 0f00000000;
	sub.f32 	%f216, %f215, %f214;
	ld.global.f32 	%f217, [%rd5+4];
	sub.f32 	%f218, %f215, %f217;
	ld.global.f32 	%f219, [%rd5+8];
	sub.f32 	%f220, %f215, %f219;
	mul.f32 	%f221, %f2, %f218;
	fma.rn.f32 	%f222, %f1, %f216, %f221;
	fma.rn.f32 	%f223, %f3, %f220, %f222;
	add.f32 	%f63, %f223, %f223;
	mul.f32 	%f224, %f218, %f218;
	fma.rn.f32 	%f225, %f216, %f216, %f224;
	fma.rn.f32 	%f226, %f220, %f220, %f225;
	ld.global.f32 	%f227, [%rd5+12];
	mul.f32 	%f228, %f227, %f227;
	sub.f32 	%f229, %f226, %f228;
	mul.f32 	%f230, %f63, %f63;
	mul.f32 	%f231, %f4, %f229;
	sub.f32 	%f64, %f230, %f231;
	setp.lt.f32 	%p44, %f64, 0f00000000;
	mov.pred 	%p64, 0;
	@%p44 bra 	$L__BB0_25;
	neg.f32 	%f232, %f63;
	sqrt.rn.f32 	%f233, %f64;
	sub.f32 	%f234, %f232, %f233;
	div.rn.f32 	%f282, %f234, %f5;
	setp.gt.f32 	%p64, %f282, 0f00000000;
$L__BB0_25:
	setp.geu.f32 	%p45, %f282, %f286;
	not.pred 	%p46, %p64;
	or.pred  	%p47, %p46, %p45;
	@%p47 bra 	$L__BB0_27;
	ld.global.f32 	%f285, [%rd5+16];
	ld.global.f32 	%f284, [%rd5+20];
	ld.global.f32 	%f283, [%rd5+24];
	mov.f32 	%f286, %f282;
$L__BB0_27:
	ld.global.f32 	%f235, [%rd5+28];
	mov.f32 	%f236, 0f00000000;
	sub.f32 	%f237, %f236, %f235;
	ld.global.f32 	%f238, [%rd5+32];
	sub.f32 	%f239, %f236, %f238;
	ld.global.f32 	%f240, [%rd5+36];
	sub.f32 	%f241, %f236, %f240;
	mul.f32 	%f242, %f2, %f239;
	fma.rn.f32 	%f243, %f1, %f237, %f242;
	fma.rn.f32 	%f244, %f3, %f241, %f243;
	add.f32 	%f74, %f244, %f244;
	mul.f32 	%f245, %f239, %f239;
	fma.rn.f32 	%f246, %f237, %f237, %f245;
	fma.rn.f32 	%f247, %f241, %f241, %f246;
	ld.global.f32 	%f248, [%rd5+40];
	mul.f32 	%f249, %f248, %f248;
	sub.f32 	%f250, %f247, %f249;
	mul.f32 	%f251, %f74, %f74;
	mul.f32 	%f252, %f4, %f250;
	sub.f32 	%f75, %f251, %f252;
	setp.lt.f32 	%p49, %f75, 0f00000000;
	mov.pred 	%p65, 0;
	@%p49 bra 	$L__BB0_29;
	neg.f32 	%f253, %f74;
	sqrt.rn.f32 	%f254, %f75;
	sub.f32 	%f255, %f253, %f254;
	div.rn.f32 	%f282, %f255, %f5;
	setp.gt.f32 	%p65, %f282, 0f00000000;
$L__BB0_29:
	setp.geu.f32 	%p50, %f282, %f286;
	not.pred 	%p51, %p65;
	or.pred  	%p52, %p51, %p50;
	@%p52 bra 	$L__BB0_31;
	ld.global.f32 	%f285, [%rd5+44];
	ld.global.f32 	%f284, [%rd5+48];
	ld.global.f32 	%f283, [%rd5+52];
	mov.f32 	%f286, %f282;
$L__BB0_31:
	add.s32 	%r27, %r27, 2;
$L__BB0_32:
	and.b32  	%r24, %r14, 1;
	setp.eq.b32 	%p53, %r24, 1;
	not.pred 	%p54, %p53;
	@%p54 bra 	$L__BB0_37;
	mul.wide.u32 	%rd10, %r27, 28;
	add.s64 	%rd6, %rd1, %rd10;
	ld.global.f32 	%f256, [%rd6];
	mov.f32 	%f257, 0f00000000;
	sub.f32 	%f258, %f257, %f256;
	ld.global.f32 	%f259, [%rd6+4];
	sub.f32 	%f260, %f257, %f259;
	ld.global.f32 	%f261, [%rd6+8];
	sub.f32 	%f262, %f257, %f261;
	mul.f32 	%f263, %f2, %f260;
	fma.rn.f32 	%f264, %f1, %f258, %f263;
	fma.rn.f32 	%f265, %f3, %f262, %f264;
	add.f32 	%f93, %f265, %f265;
	mul.f32 	%f266, %f260, %f260;
	fma.rn.f32 	%f267, %f258, %f258, %f266;
	fma.rn.f32 	%f268, %f262, %f262, %f267;
	ld.global.f32 	%f269, [%rd6+12];
	mul.f32 	%f270, %f269, %f269;
	sub.f32 	%f271, %f268, %f270;
	mul.f32 	%f272, %f93, %f93;
	mul.f32 	%f273, %f4, %f271;
	sub.f32 	%f94, %f272, %f273;
	setp.lt.f32 	%p56, %f94, 0f00000000;
	mov.pred 	%p66, 0;
	@%p56 bra 	$L__BB0_35;
	neg.f32 	%f274, %f93;
	sqrt.rn.f32 	%f275, %f94;
	sub.f32 	%f276, %f274, %f275;
	div.rn.f32 	%f282, %f276, %f5;
	setp.gt.f32 	%p66, %f282, 0f00000000;
$L__BB0_35:
	setp.geu.f32 	%p57, %f282, %f286;
	not.pred 	%p58, %p66;
	or.pred  	%p59, %p58, %p57;
	@%p59 bra 	$L__BB0_37;
	ld.global.f32 	%f285, [%rd6+16];
	ld.global.f32 	%f284, [%rd6+20];
	ld.global.f32 	%f283, [%rd6+24];
$L__BB0_37:
	cvta.to.global.u64 	%rd11, %rd7;
	mul.wide.s32 	%rd12, %r3, 12;
	add.s64 	%rd13, %rd11, %rd12;
	st.global.f32 	[%rd13], %f285;
	st.global.f32 	[%rd13+4], %f284;
	st.global.f32 	[%rd13+8], %f283;
$L__BB0_38:
	ret;

}


// ===== COMPILED SASS (sm_100) =====

	.target	sm_100

	.elftype	@"ET_EXEC"


//--------------------- .note.nv.tkinfo           --------------------------
	.section	.note.nv.tkinfo,"",@"SHT_NOTE"
	.sectionflags	@"SHF_NOTE_NV_TKINFO"
	.tkinfo
        /*0018*/ 	.word	0x00000002
        /*0030*/ 	.string	""
        /*0030*/ 	.string	"ptxas"
        /*0030*/ 	.string	"Cuda compilation tools, release 13.0, V13.0.88"
        /*0030*/ 	.string	"Build cuda_13.0.r13.0/compiler.36424714_0"
        /*0030*/ 	.string	"-arch sm_100 -m 64 "



//--------------------- .note.nv.cuinfo           --------------------------
	.section	.note.nv.cuinfo,"",@"SHT_NOTE"
	.sectionflags	@"SHF_NOTE_NV_CUINFO"
        /*0018*/ 	.short	0x0002
        /*001a*/ 	.short	0x0064
        /*001c*/ 	.short	0x0082
	.zero		2


//--------------------- .nv.info                  --------------------------
	.section	.nv.info,"",@"SHT_CUDA_INFO"
	.align	4


	//----- nvinfo : EIATTR_REGCOUNT
	.align		4
        /*0000*/ 	.byte	0x04, 0x2f
        /*0002*/ 	.short	(.L_1 - .L_0)
	.align		4
.L_0:
        /*0004*/ 	.word	index@(_Z6renderP4Vec3iiP6Spherei)
        /*0008*/ 	.word	0x0000001b


	//----- nvinfo : EIATTR_FRAME_SIZE
	.align		4
.L_1:
        /*000c*/ 	.byte	0x04, 0x11
        /*000e*/ 	.short	(.L_3 - .L_2)
	.align		4
.L_2:
        /*0010*/ 	.word	index@($__internal_1_$__cuda_sm3x_div_rn_noftz_f32_slowpath)
        /*0014*/ 	.word	0x00000000


	//----- nvinfo : EIATTR_FRAME_SIZE
	.align		4
.L_3:
        /*0018*/ 	.byte	0x04, 0x11
        /*001a*/ 	.short	(.L_5 - .L_4)
	.align		4
.L_4:
        /*001c*/ 	.word	index@($__internal_0_$__cuda_sm20_sqrt_rn_f32_slowpath)
        /*0020*/ 	.word	0x00000000


	//----- nvinfo : EIATTR_FRAME_SIZE
	.align		4
.L_5:
        /*0024*/ 	.byte	0x04, 0x11
        /*0026*/ 	.short	(.L_7 - .L_6)
	.align		4
.L_6:
        /*0028*/ 	.word	index@(_Z6renderP4Vec3iiP6Spherei)
        /*002c*/ 	.word	0x00000000


	//----- nvinfo : EIATTR_MIN_STACK_SIZE
	.align		4
.L_7:
        /*0030*/ 	.byte	0x04, 0x12
        /*0032*/ 	.short	(.L_9 - .L_8)
	.align		4
.L_8:
        /*0034*/ 	.word	index@(_Z6renderP4Vec3iiP6Spherei)
        /*0038*/ 	.word	0x00000000
.L_9:


//--------------------- .nv.compat                --------------------------
	.section	.nv.compat,"",@"SHT_CUDA_COMPAT_INFO"
	.align	4
        /*0000*/ 	.byte	0x02, 0x09, 0x00, 0x00, 0x02, 0x02, 0x01, 0x00, 0x02, 0x05, 0x05, 0x00, 0x03, 0x07, 0x01, 0x01
        /*0010*/ 	.byte	0x02, 0x03, 0x00, 0x00, 0x02, 0x06, 0x01, 0x00, 0x04, 0x0b, 0x08, 0x00, 0x01, 0x00, 0x00, 0x00
        /*0020*/ 	.byte	0x00, 0x00, 0x00, 0x00


//--------------------- .nv.info._Z6renderP4Vec3iiP6Spherei --------------------------
	.section	.nv.info._Z6renderP4Vec3iiP6Spherei,"",@"SHT_CUDA_INFO"
	.sectionflags	@""
	.align	4


	//----- nvinfo : EIATTR_CUDA_API_VERSION
	.align		4
        /*0000*/ 	.byte	0x04, 0x37
        /*0002*/ 	.short	(.L_11 - .L_10)
.L_10:
        /*0004*/ 	.word	0x00000082


	//----- nvinfo : EIATTR_KPARAM_INFO
	.align		4
.L_11:
        /*0008*/ 	.byte	0x04, 0x17
        /*000a*/ 	.short	(.L_13 - .L_12)
.L_12:
        /*000c*/ 	.word	0x00000000
        /*0010*/ 	.short	0x0004
        /*0012*/ 	.short	0x0018
        /*0014*/ 	.byte	0x00, 0xf0, 0x11, 0x00


	//----- nvinfo : EIATTR_KPARAM_INFO
	.align		4
.L_13:
        /*0018*/ 	.byte	0x04, 0x17
        /*001a*/ 	.short	(.L_15 - .L_14)
.L_14:
        /*001c*/ 	.word	0x00000000
        /*0020*/ 	.short	0x0003
        /*0022*/ 	.short	0x0010
        /*0024*/ 	.byte	0x00, 0xf5, 0x21, 0x00


	//----- nvinfo : EIATTR_KPARAM_INFO
	.align		4
.L_15:
        /*0028*/ 	.byte	0x04, 0x17
        /*002a*/ 	.short	(.L_17 - .L_16)
.L_16:
        /*002c*/ 	.word	0x00000000
        /*0030*/ 	.short	0x0002
        /*0032*/ 	.short	0x000c
        /*0034*/ 	.byte	0x00, 0xf0, 0x11, 0x00


	//----- nvinfo : EIATTR_KPARAM_INFO
	.align		4
.L_17:
        /*0038*/ 	.byte	0x04, 0x17
        /*003a*/ 	.short	(.L_19 - .L_18)
.L_18:
        /*003c*/ 	.word	0x00000000
        /*0040*/ 	.short	0x0001
        /*0042*/ 	.short	0x0008
        /*0044*/ 	.byte	0x00, 0xf0, 0x11, 0x00


	//----- nvinfo : EIATTR_KPARAM_INFO
	.align		4
.L_19:
        /*0048*/ 	.byte	0x04, 0x17
        /*004a*/ 	.short	(.L_21 - .L_20)
.L_20:
        /*004c*/ 	.word	0x00000000
        /*0050*/ 	.short	0x0000
        /*0052*/ 	.short	0x0000
        /*0054*/ 	.byte	0x00, 0xf5, 0x21, 0x00


	//----- nvinfo : EIATTR_SPARSE_MMA_MASK
	.align		4
.L_21:
        /*0058*/ 	.byte	0x03, 0x50
        /*005a*/ 	.short	0x0000


	//----- nvinfo : EIATTR_MAXREG_COUNT
	.align		4
        /*005c*/ 	.byte	0x03, 0x1b
        /*005e*/ 	.short	0x00ff


	//----- nvinfo : EIATTR_MERCURY_ISA_VERSION
	.align		4
        /*0060*/ 	.byte	0x03, 0x5f
        /*0062*/ 	.short	0x0101


	//----- nvinfo : EIATTR_VRC_CTA_INIT_COUNT
	.align		4
        /*0064*/ 	.byte	0x02, 0x4a
	.zero		1
	.zero		1


	//----- nvinfo : EIATTR_EXIT_INSTR_OFFSETS
	.align		4
        /*0068*/ 	.byte	0x04, 0x1c
        /*006a*/ 	.short	(.L_23 - .L_22)


	//   ....[0]....
.L_22:
        /*006c*/ 	.word	0x000000c0


	//   ....[1]....
        /*0070*/ 	.word	0x00002330


	//----- nvinfo : EIATTR_CRS_STACK_SIZE
	.align		4
.L_23:
        /*0074*/ 	.byte	0x04, 0x1e
        /*0076*/ 	.short	(.L_25 - .L_24)
.L_24:
        /*0078*/ 	.word	0x00000000


	//----- nvinfo : EIATTR_CBANK_PARAM_SIZE
	.align		4
.L_25:
        /*007c*/ 	.byte	0x03, 0x19
        /*007e*/ 	.short	0x001c


	//----- nvinfo : EIATTR_PARAM_CBANK
	.align		4
        /*0080*/ 	.byte	0x04, 0x0a
        /*0082*/ 	.short	(.L_27 - .L_26)
	.align		4
.L_26:
        /*0084*/ 	.word	index@(.nv.constant0._Z6renderP4Vec3iiP6Spherei)
        /*0088*/ 	.short	0x0380
        /*008a*/ 	.short	0x001c


	//----- nvinfo : EIATTR_SW_WAR
	.align		4
.L_27:
        /*008c*/ 	.byte	0x04, 0x36
        /*008e*/ 	.short	(.L_29 - .L_28)
.L_28:
        /*0090*/ 	.word	0x00000008
.L_29:


//--------------------- .nv.callgraph             --------------------------
	.section	.nv.callgraph,"",@"SHT_CUDA_CALLGRAPH"
	.align	4
	.sectionentsize	8
	.align		4
        /*0000*/ 	.word	0x00000000
	.align		4
        /*0004*/ 	.word	0xffffffff
	.align		4
        /*0008*/ 	.word	0x00000000
	.align		4
        /*000c*/ 	.word	0xfffffffe
	.align		4
        /*0010*/ 	.word	0x00000000
	.align		4
        /*0014*/ 	.word	0xfffffffd
	.align		4
        /*0018*/ 	.word	0x00000000
	.align		4
        /*001c*/ 	.word	0xfffffffc


//--------------------- .text._Z6renderP4Vec3iiP6Spherei --------------------------
	.section	.text._Z6renderP4Vec3iiP6Spherei,"ax",@progbits
	.align	128
        .global         _Z6renderP4Vec3iiP6Spherei
        .type           _Z6renderP4Vec3iiP6Spherei,@function
        .size           _Z6renderP4Vec3iiP6Spherei,(.L_x_85 - _Z6renderP4Vec3iiP6Spherei)
        .other          _Z6renderP4Vec3iiP6Spherei,@"STO_CUDA_ENTRY STV_DEFAULT"
_Z6renderP4Vec3iiP6Spherei:
.text._Z6renderP4Vec3iiP6Spherei:
[----:B------:R-:W-:Y:S01]  /*0000*/  LDC R1, c[0x0][0x37c] ;  /* 0x0000df00ff017b82 */ /* 0x000fe20000000800 */
[----:B------:R-:W0:Y:S07]  /*0010*/  S2R R5, SR_TID.Y ;  /* 0x0000000000057919 */ /* 0x000e2e0000002200 */
[----:B------:R-:W1:Y:S01]  /*0020*/  LDC R3, c[0x0][0x360] ;  /* 0x0000d800ff037b82 */ /* 0x000e620000000800 */
[----:B------:R-:W2:Y:S01]  /*0030*/  LDCU.64 UR6, c[0x0][0x388] ;  /* 0x00007100ff0677ac */ /* 0x000ea20008000a00 */
[----:B------:R-:W1:Y:S06]  /*0040*/  S2R R0, SR_TID.X ;  /* 0x0000000000007919 */ /* 0x000e6c0000002100 */
[----:B------:R-:W0:Y:S08]  /*0050*/  S2UR UR5, SR_CTAID.Y ;  /* 0x00000000000579c3 */ /* 0x000e300000002600 */
[----:B------:R-:W0:Y:S08]  /*0060*/  LDC R2, c[0x0][0x364] ;  /* 0x0000d900ff027b82 */ /* 0x000e300000000800 */
[----:B------:R-:W1:Y:S01]  /*0070*/  S2UR UR4, SR_CTAID.X ;  /* 0x00000000000479c3 */ /* 0x000e620000002500 */
[----:B0-----:R-:W-:-:S05]  /*0080*/  IMAD R2, R2, UR5, R5 ;  /* 0x0000000502027c24 */ /* 0x001fca000f8e0205 */
[----:B--2---:R-:W-:Y:S01]  /*0090*/  ISETP.GE.AND P0, PT, R2, UR7, PT ;  /* 0x0000000702007c0c */ /* 0x004fe2000bf06270 */
[----:B-1----:R-:W-:-:S05]  /*00a0*/  IMAD R3, R3, UR4, R0 ;  /* 0x0000000403037c24 */ /* 0x002fca000f8e0200 */
[----:B------:R-:W-:-:S13]  /*00b0*/  ISETP.GE.OR P0, PT, R3, UR6, P0 ;  /* 0x0000000603007c0c */ /* 0x000fda0008706670 */
[----:B------:R-:W-:Y:S05]  /*00c0*/  @P0 EXIT ;  /* 0x000000000000094d */ /* 0x000fea0003800000 */
[----:B------:R-:W-:Y:S01]  /*00d0*/  I2FP.F32.S32 R12, UR6 ;  /* 0x00000006000c7c45 */ /* 0x000fe20008201400 */
[----:B------:R-:W-:Y:S01]  /*00e0*/  BSSY.RECONVERGENT B2, `(.L_x_0) ;  /* 0x000000f000027945 */ /* 0x000fe20003800200 */
[----:B------:R-:W-:Y:S01]  /*00f0*/  I2FP.F32.S32 R13, R3 ;  /* 0x00000003000d7245 */ /* 0x000fe20000201400 */
[----:B------:R-:W-:Y:S01]  /*0100*/  IMAD R3, R2, UR6, R3 ;  /* 0x0000000602037c24 */ /* 0x000fe2000f8e0203 */
[----:B------:R-:W0:Y:S03]  /*0110*/  MUFU.RCP R5, R12 ;  /* 0x0000000c00057308 */ /* 0x000e260000001000 */
[----:B------:R-:W-:-:S05]  /*0120*/  FADD R13, R13, 0.5 ;  /* 0x3f0000000d0d7421 */ /* 0x000fca0000000000 */
[----:B------:R-:W1:Y:S01]  /*0130*/  FCHK P0, R13, R12 ;  /* 0x0000000c0d007302 */ /* 0x000e620000000000 */
[----:B0-----:R-:W-:-:S04]  /*0140*/  FFMA R0, -R12, R5, 1 ;  /* 0x3f8000000c007423 */ /* 0x001fc80000000105 */
[----:B------:R-:W-:-:S04]  /*0150*/  FFMA R0, R5, R0, R5 ;  /* 0x0000000005007223 */ /* 0x000fc80000000005 */
[----:B------:R-:W-:-:S04]  /*0160*/  FFMA R5, R13, R0, RZ ;  /* 0x000000000d057223 */ /* 0x000fc800000000ff */
[----:B------:R-:W-:-:S04]  /*0170*/  FFMA R4, -R12, R5, R13 ;  /* 0x000000050c047223 */ /* 0x000fc8000000010d */
[----:B------:R-:W-:Y:S01]  /*0180*/  FFMA R4, R0, R4, R5 ;  /* 0x0000000400047223 */ /* 0x000fe20000000005 */
[----:B-1----:R-:W-:Y:S06]  /*0190*/  @!P0 BRA `(.L_x_1) ;  /* 0x00000000000c8947 */ /* 0x002fec0003800000 */
[----:B------:R-:W-:-:S07]  /*01a0*/  MOV R10, 0x1c0 ;  /* 0x000001c0000a7802 */ /* 0x000fce0000000f00 */
[----:B------:R-:W-:Y:S05]  /*01b0*/  CALL.REL.NOINC `($__internal_1_$__cuda_sm3x_div_rn_noftz_f32_slowpath) ;  /* 0x0000002000b47944 */ /* 0x000fea0003c00000 */
[----:B------:R-:W-:-:S07]  /*01c0*/  MOV R4, R0 ;  /* 0x0000000000047202 */ /* 0x000fce0000000f00 */
.L_x_1:
[----:B------:R-:W-:Y:S05]  /*01d0*/  BSYNC.RECONVERGENT B2 ;  /* 0x0000000000027941 */ /* 0x000fea0003800200 */
.L_x_0:
[----:B------:R-:W0:Y:S01]  /*01e0*/  LDCU UR4, c[0x0][0x38c] ;  /* 0x00007180ff0477ac */ /* 0x000e220008000800 */
[----:B------:R-:W-:Y:S01]  /*01f0*/  I2FP.F32.U32 R13, R2 ;  /* 0x00000002000d7245 */ /* 0x000fe20000201000 */
[----:B------:R-:W-:Y:S04]  /*0200*/  BSSY.RECONVERGENT B2, `(.L_x_2) ;  /* 0x000000e000027945 */ /* 0x000fe80003800200 */
[----:B------:R-:W-:Y:S01]  /*0210*/  FADD R13, R13, 0.5 ;  /* 0x3f0000000d0d7421 */ /* 0x000fe20000000000 */
[----:B0-----:R-:W-:-:S04]  /*0220*/  I2FP.F32.U32 R12, UR4 ;  /* 0x00000004000c7c45 */ /* 0x001fc80008201000 */
[----:B------:R-:W0:Y:S08]  /*0230*/  MUFU.RCP R5, R12 ;  /* 0x0000000c00057308 */ /* 0x000e300000001000 */
        /* <DEDUP_REMOVED lines=10> */
.L_x_3:
[----:B------:R-:W-:Y:S05]  /*02e0*/  BSYNC.RECONVERGENT B2 ;  /* 0x0000000000027941 */ /* 0x000fea0003800200 */
.L_x_2:
[----:B------:R-:W-:Y:S01]  /*02f0*/  FADD R2, R2, -0.5 ;  /* 0xbf00000002027421 */ /* 0x000fe20000000000 */
[----:B------:R-:W-:Y:S01]  /*0300*/  FADD R13, R4, -0.5 ;  /* 0xbf000000040d7421 */ /* 0x000fe20000000000 */
[----:B------:R-:W-:Y:S02]  /*0310*/  BSSY.RECONVERGENT B0, `(.L_x_4) ;  /* 0x0000010000007945 */ /* 0x000fe40003800200 */
[----:B------:R-:W-:-:S04]  /*0320*/  FMUL R0, R2, R2 ;  /* 0x0000000202007220 */ /* 0x000fc80000400000 */
[----:B------:R-:W-:-:S04]  /*0330*/  FFMA R0, R13, R13, R0 ;  /* 0x0000000d0d007223 */ /* 0x000fc80000000000 */
[----:B------:R-:W-:-:S04]  /*0340*/  FADD R0, R0, 1 ;  /* 0x3f80000000007421 */ /* 0x000fc80000000000 */
[----:B------:R0:W1:Y:S01]  /*0350*/  MUFU.RSQ R5, R0 ;  /* 0x0000000000057308 */ /* 0x0000620000001400 */
[----:B------:R-:W-:-:S04]  /*0360*/  IADD3 R4, PT, PT, R0, -0xd000000, RZ ;  /* 0xf300000000047810 */ /* 0x000fc80007ffe0ff */
[----:B------:R-:W-:-:S13]  /*0370*/  ISETP.GT.U32.AND P0, PT, R4, 0x727fffff, PT ;  /* 0x727fffff0400780c */ /* 0x000fda0003f04070 */
[----:B01----:R-:W-:Y:S05]  /*0380*/  @!P0 BRA `(.L_x_5) ;  /* 0x0000000000108947 */ /* 0x003fea0003800000 */
[----:B------:R-:W-:-:S07]  /*0390*/  MOV R6, 0x3b0 ;  /* 0x000003b000067802 */ /* 0x000fce0000000f00 */
[----:B------:R-:W-:Y:S05]  /*03a0*/  CALL.REL.NOINC `($__internal_0_$__cuda_sm20_sqrt_rn_f32_slowpath) ;  /* 0x0000001c00e47944 */ /* 0x000fea0003c00000 */
[----:B------:R-:W-:Y:S01]  /*03b0*/  MOV R15, R9 ;  /* 0x00000009000f7202 */ /* 0x000fe20000000f00 */
[----:B------:R-:W-:Y:S06]  /*03c0*/  BRA `(.L_x_6) ;  /* 0x0000000000107947 */ /* 0x000fec0003800000 */
.L_x_5:
[----:B------:R-:W-:Y:S01]  /*03d0*/  FMUL.FTZ R15, R0, R5 ;  /* 0x00000005000f7220 */ /* 0x000fe20000410000 */
[----:B------:R-:W-:-:S03]  /*03e0*/  FMUL.FTZ R4, R5, 0.5 ;  /* 0x3f00000005047820 */ /* 0x000fc60000410000 */
[----:B------:R-:W-:-:S04]  /*03f0*/  FFMA R0, -R15, R15, R0 ;  /* 0x0000000f0f007223 */ /* 0x000fc80000000100 */
[----:B------:R-:W-:-:S07]  /*0400*/  FFMA R15, R0, R4, R15 ;  /* 0x00000004000f7223 */ /* 0x000fce000000000f */
.L_x_6:
[----:B------:R-:W-:Y:S05]  /*0410*/  BSYNC.RECONVERGENT B0 ;  /* 0x0000000000007941 */ /* 0x000fea0003800200 */
.L_x_4:
[----:B------:R-:W0:Y:S01]  /*0420*/  MUFU.RCP R0, R15 ;  /* 0x0000000f00007308 */ /* 0x000e220000001000 */
[----:B------:R-:W-:Y:S07]  /*0430*/  BSSY.RECONVERGENT B2, `(.L_x_7) ;  /* 0x000000c000027945 */ /* 0x000fee0003800200 */
[----:B------:R-:W1:Y:S01]  /*0440*/  FCHK P0, R13, R15 ;  /* 0x0000000f0d007302 */ /* 0x000e620000000000 */
[----:B0-----:R-:W-:-:S04]  /*0450*/  FFMA R5, R0, -R15, 1 ;  /* 0x3f80000000057423 */ /* 0x001fc8000000080f */
[----:B------:R-:W-:-:S04]  /*0460*/  FFMA R0, R0, R5, R0 ;  /* 0x0000000500007223 */ /* 0x000fc80000000000 */
[----:B------:R-:W-:-:S04]  /*0470*/  FFMA R4, R13, R0, RZ ;  /* 0x000000000d047223 */ /* 0x000fc800000000ff */
[----:B------:R-:W-:-:S04]  /*0480*/  FFMA R5, R4, -R15, R13 ;  /* 0x8000000f04057223 */ /* 0x000fc8000000000d */
[----:B------:R-:W-:Y:S01]  /*0490*/  FFMA R4, R0, R5, R4 ;  /* 0x0000000500047223 */ /* 0x000fe20000000004 */
[----:B-1----:R-:W-:Y:S06]  /*04a0*/  @!P0 BRA `(.L_x_8) ;  /* 0x0000000000108947 */ /* 0x002fec0003800000 */
[----:B------:R-:W-:Y:S02]  /*04b0*/  MOV R12, R15 ;  /* 0x0000000f000c7202 */ /* 0x000fe40000000f00 */
[----:B------:R-:W-:-:S07]  /*04c0*/  MOV R10, 0x4e0 ;  /* 0x000004e0000a7802 */ /* 0x000fce0000000f00 */
[----:B------:R-:W-:Y:S05]  /*04d0*/  CALL.REL.NOINC `($__internal_1_$__cuda_sm3x_div_rn_noftz_f32_slowpath) ;  /* 0x0000001c00ec7944 */ /* 0x000fea0003c00000 */
[----:B------:R-:W-:-:S07]  /*04e0*/  MOV R4, R0 ;  /* 0x0000000000047202 */ /* 0x000fce0000000f00 */
.L_x_8:
[----:B------:R-:W-:Y:S05]  /*04f0*/  BSYNC.RECONVERGENT B2 ;  /* 0x0000000000027941 */ /* 0x000fea0003800200 */
.L_x_7:
        /* <DEDUP_REMOVED lines=10> */
[----:B------:R-:W-:Y:S02]  /*05a0*/  MOV R12, R15 ;  /* 0x0000000f000c7202 */ /* 0x000fe40000000f00 */
[----:B------:R-:W-:-:S07]  /*05b0*/  MOV R10, 0x5d0 ;  /* 0x000005d0000a7802 */ /* 0x000fce0000000f00 */
[----:B------:R-:W-:Y:S05]  /*05c0*/  CALL.REL.NOINC `($__internal_1_$__cuda_sm3x_div_rn_noftz_f32_slowpath) ;  /* 0x0000001c00b07944 */ /* 0x000fea0003c00000 */
[----:B------:R-:W-:-:S07]  /*05d0*/  MOV R5, R0 ;  /* 0x0000000000057202 */ /* 0x000fce0000000f00 */
.L_x_10:
[----:B------:R-:W-:Y:S05]  /*05e0*/  BSYNC.RECONVERGENT B2 ;  /* 0x0000000000027941 */ /* 0x000fea0003800200 */
.L_x_9:
[----:B------:R-:W0:Y:S01]  /*05f0*/  MUFU.RCP R0, R15 ;  /* 0x0000000f00007308 */ /* 0x000e220000001000 */
[----:B------:R-:W-:Y:S01]  /*0600*/  UMOV UR4, 0x3f800000 ;  /* 0x3f80000000047882 */ /* 0x000fe20000000000 */
[----:B------:R-:W-:Y:S01]  /*0610*/  BSSY.RECONVERGENT B2, `(.L_x_11) ;  /* 0x000000e000027945 */ /* 0x000fe20003800200 */
[----:B------:R-:W-:-:S05]  /*0620*/  MOV R2, UR4 ;  /* 0x0000000400027c02 */ /* 0x000fca0008000f00 */
[----:B------:R-:W1:Y:S01]  /*0630*/  FCHK P0, -R2, R15 ;  /* 0x0000000f02007302 */ /* 0x000e620000000100 */
[----:B0-----:R-:W-:-:S04]  /*0640*/  FFMA R21, R0, -R15, 1 ;  /* 0x3f80000000157423 */ /* 0x001fc8000000080f */
[----:B------:R-:W-:-:S04]  /*0650*/  FFMA R21, R0, R21, R0 ;  /* 0x0000001500157223 */ /* 0x000fc80000000000 */
[----:B------:R-:W-:-:S04]  /*0660*/  FFMA R0, R21, -1, RZ ;  /* 0xbf80000015007823 */ /* 0x000fc800000000ff */
[----:B------:R-:W-:-:S04]  /*0670*/  FFMA R7, R0, -R15, -1 ;  /* 0xbf80000000077423 */ /* 0x000fc8000000080f */
[----:B------:R-:W-:Y:S01]  /*0680*/  FFMA R21, R21, R7, R0 ;  /* 0x0000000715157223 */ /* 0x000fe20000000000 */
[----:B-1----:R-:W-:Y:S06]  /*0690*/  @!P0 BRA `(.L_x_12) ;  /* 0x0000000000148947 */ /* 0x002fec0003800000 */
[----:B------:R-:W-:Y:S01]  /*06a0*/  HFMA2 R13, -RZ, RZ, -1.875, 0 ;  /* 0xbf800000ff0d7431 */ /* 0x000fe200000001ff */
[----:B------:R-:W-:Y:S02]  /*06b0*/  MOV R12, R15 ;  /* 0x0000000f000c7202 */ /* 0x000fe40000000f00 */
[----:B------:R-:W-:-:S07]  /*06c0*/  MOV R10, 0x6e0 ;  /* 0x000006e0000a7802 */ /* 0x000fce0000000f00 */
[----:B------:R-:W-:Y:S05]  /*06d0*/  CALL.REL.NOINC `($__internal_1_$__cuda_sm3x_div_rn_noftz_f32_slowpath) ;  /* 0x0000001c006c7944 */ /* 0x000fea0003c00000 */
[----:B------:R-:W-:-:S07]  /*06e0*/  MOV R21, R0 ;  /* 0x0000000000157202 */ /* 0x000fce0000000f00 */
.L_x_12:
[----:B------:R-:W-:Y:S05]  /*06f0*/  BSYNC.RECONVERGENT B2 ;  /* 0x0000000000027941 */ /* 0x000fea0003800200 */
.L_x_11:
[----:B------:R-:W0:Y:S01]  /*0700*/  LDCU UR4, c[0x0][0x398] ;  /* 0x00007300ff0477ac */ /* 0x000e220008000800 */
[----:B------:R-:W-:Y:S01]  /*0710*/  HFMA2 R20, -RZ, RZ, 0, 0 ;  /* 0x00000000ff147431 */ /* 0x000fe200000001ff */
[----:B------:R-:W-:Y:S01]  /*0720*/  CS2R R18, SRZ ;  /* 0x0000000000127805 */ /* 0x000fe2000001ff00 */
[----:B------:R-:W1:Y:S01]  /*0730*/  LDCU.64 UR10, c[0x0][0x358] ;  /* 0x00006b00ff0a77ac */ /* 0x000e620008000a00 */
[----:B0-----:R-:W-:-:S09]  /*0740*/  UISETP.GE.AND UP0, UPT, UR4, 0x1, UPT ;  /* 0x000000010400788c */ /* 0x001fd2000bf06270 */
[----:B-1----:R-:W-:Y:S05]  /*0750*/  BRA.U !UP0, `(.L_x_13) ;  /* 0x0000001908e07547 */ /* 0x002fea000b800000 */
[----:B------:R-:W-:Y:S01]  /*0760*/  FMUL R7, R5, R5 ;  /* 0x0000000505077220 */ /* 0x000fe20000400000 */
[----:B------:R-:W-:Y:S01]  /*0770*/  UISETP.GE.U32.AND UP0, UPT, UR4, 0x4, UPT ;  /* 0x000000040400788c */ /* 0x000fe2000bf06070 */
[----:B------:R-:W-:Y:S02]  /*0780*/  CS2R R18, SRZ ;  /* 0x0000000000127805 */ /* 0x000fe4000001ff00 */
[----:B------:R-:W-:Y:S01]  /*0790*/  MOV R17, 0x60ad78ec ;  /* 0x60ad78ec00117802 */ /* 0x000fe20000000f00 */
[----:B------:R-:W-:Y:S01]  /*07a0*/  FFMA R0, R4, R4, R7 ;  /* 0x0000000404007223 */ /* 0x000fe20000000007 */
[----:B------:R-:W-:Y:S01]  /*07b0*/  MOV R22, RZ ;  /* 0x000000ff00167202 */ /* 0x000fe20000000f00 */
[----:B------:R-:W-:Y:S01]  /*07c0*/  ULOP3.LUT UR8, UR4, 0x3, URZ, 0xc0, !UPT ;  /* 0x0000000304087892 */ /* 0x000fe2000f8ec0ff */
[----:B------:R-:W-:Y:S01]  /*07d0*/  MOV R20, RZ ;  /* 0x000000ff00147202 */ /* 0x000fe20000000f00 */
[----:B------:R-:W-:-:S04]  /*07e0*/  FFMA R0, R21, R21, R0 ;  /* 0x0000001515007223 */ /* 0x000fc80000000000 */
[C---:B------:R-:W-:Y:S01]  /*07f0*/  FMUL R16, R0.reuse, 4 ;  /* 0x4080000000107820 */ /* 0x040fe20000400000 */
[----:B------:R-:W-:Y:S01]  /*0800*/  FADD R2, R0, R0 ;  /* 0x0000000000027221 */ /* 0x000fe20000000000 */
[----:B------:R-:W-:Y:S06]  /*0810*/  BRA.U !UP0, `(.L_x_14) ;  /* 0x0000000d08c87547 */ /* 0x000fec000b800000 */
[----:B------:R-:W0:Y:S01]  /*0820*/  LDCU.64 UR6, c[0x0][0x390] ;  /* 0x00007200ff0677ac */ /* 0x000e220008000a00 */
[----:B------:R-:W-:Y:S01]  /*0830*/  HFMA2 R17, -RZ, RZ, 598.5, 40320 ;  /* 0x60ad78ecff117431 */ /* 0x000fe200000001ff */
[----:B------:R-:W-:Y:S01]  /*0840*/  MOV R18, RZ ;  /* 0x000000ff00127202 */ /* 0x000fe20000000f00 */
[----:B------:R-:W-:-:S06]  /*0850*/  ULOP3.LUT UR4, UR4, 0x7ffffffc, URZ, 0xc0, !UPT ;  /* 0x7ffffffc04047892 */ /* 0x000fcc000f8ec0ff */
[----:B------:R-:W-:Y:S01]  /*0860*/  MOV R22, UR4 ;  /* 0x0000000400167c02 */ /* 0x000fe20008000f00 */
[----:B0-----:R-:W-:-:S04]  /*0870*/  UIADD3 UR5, UP0, UPT, UR6, 0x38, URZ ;  /* 0x0000003806057890 */ /* 0x001fc8000ff1e0ff */
[----:B------:R-:W-:Y:S02]  /*0880*/  UIADD3.X UR6, UPT, UPT, URZ, UR7, URZ, UP0, !UPT ;  /* 0x00000007ff067290 */ /* 0x000fe400087fe4ff */
[----:B------:R-:W-:Y:S01]  /*0890*/  MOV R14, UR5 ;  /* 0x00000005000e7c02 */ /* 0x000fe20008000f00 */
[----:B------:R-:W-:-:S03]  /*08a0*/  UIADD3 UR7, UPT, UPT, -UR4, URZ, URZ ;  /* 0x000000ff04077290 */ /* 0x000fc6000fffe1ff */
[----:B------:R-:W-:-:S09]  /*08b0*/  MOV R15, UR6 ;  /* 0x00000006000f7c02 */ /* 0x000fd20008000f00 */
.L_x_45:
[----:B------:R-:W2:Y:S04]  /*08c0*/  LDG.E R6, desc[UR10][R14.64+-0x34] ;  /* 0xffffcc0a0e067981 */ /* 0x000ea8000c1e1900 */
[----:B------:R-:W3:Y:S04]  /*08d0*/  LDG.E R0, desc[UR10][R14.64+-0x38] ;  /* 0xffffc80a0e007981 */ /* 0x000ee8000c1e1900 */
[----:B------:R-:W4:Y:S04]  /*08e0*/  LDG.E R8, desc[UR10][R14.64+-0x30] ;  /* 0xffffd00a0e087981 */ /* 0x000f28000c1e1900 */
[----:B-----5:R-:W5:Y:S01]  /*08f0*/  LDG.E R12, desc[UR10][R14.64+-0x2c] ;  /* 0xffffd40a0e0c7981 */ /* 0x020f62000c1e1900 */
[----:B------:R-:W-:Y:S01]  /*0900*/  UIADD3 UR7, UPT, UPT, UR7, 0x4, URZ ;  /* 0x0000000407077890 */ /* 0x000fe2000fffe0ff */
[----:B------:R-:W-:Y:S01]  /*0910*/  BSSY.RECONVERGENT B2, `(.L_x_15) ;  /* 0x000002f000027945 */ /* 0x000fe20003800200 */
[----:B------:R-:W-:-:S02]  /*0920*/  PLOP3.LUT P0, PT, PT, PT, PT, 0x8, 0x80 ;  /* 0x000000000080781c */ /* 0x000fc40003f0e170 */
[----:B------:R-:W-:Y:S01]  /*0930*/  UISETP.NE.AND UP0, UPT, UR7, URZ, UPT ;  /* 0x000000ff0700728c */ /* 0x000fe2000bf05270 */
[----:B--2---:R-:W-:Y:S01]  /*0940*/  FADD R6, RZ, -R6 ;  /* 0x80000006ff067221 */ /* 0x004fe20000000000 */
[----:B---3--:R-:W-:-:S03]  /*0950*/  FADD R7, RZ, -R0 ;  /* 0x80000000ff077221 */ /* 0x008fc60000000000 */
[C---:B------:R-:W-:Y:S01]  /*0960*/  FMUL R0, R6.reuse, R6 ;  /* 0x0000000606007220 */ /* 0x040fe20000400000 */
[----:B------:R-:W-:Y:S01]  /*0970*/  FMUL R9, R6, R5 ;  /* 0x0000000506097220 */ /* 0x000fe20000400000 */
[----:B----4-:R-:W-:Y:S02]  /*0980*/  FADD R8, RZ, -R8 ;  /* 0x80000008ff087221 */ /* 0x010fe40000000000 */
[C---:B------:R-:W-:Y:S01]  /*0990*/  FFMA R11, R7.reuse, R7, R0 ;  /* 0x00000007070b7223 */ /* 0x040fe20000000000 */
[----:B------:R-:W-:-:S03]  /*09a0*/  FFMA R0, R7, R4, R9 ;  /* 0x0000000407007223 */ /* 0x000fc60000000009 */
[C---:B------:R-:W-:Y:S01]  /*09b0*/  FFMA R11, R8.reuse, R8, R11 ;  /* 0x00000008080b7223 */ /* 0x040fe2000000000b */
[----:B------:R-:W-:-:S03]  /*09c0*/  FFMA R0, R8, R21, R0 ;  /* 0x0000001508007223 */ /* 0x000fc60000000000 */
[----:B-----5:R-:W-:Y:S01]  /*09d0*/  FFMA R11, -R12, R12, R11 ;  /* 0x0000000c0c0b7223 */ /* 0x020fe2000000010b */
[----:B------:R-:W-:-:S03]  /*09e0*/  FADD R13, R0, R0 ;  /* 0x00000000000d7221 */ /* 0x000fc60000000000 */
[----:B------:R-:W-:-:S04]  /*09f0*/  FMUL R0, R16, R11 ;  /* 0x0000000b10007220 */ /* 0x000fc80000400000 */
[----:B------:R-:W-:-:S05]  /*0a00*/  FFMA R0, R13, R13, -R0 ;  /* 0x0000000d0d007223 */ /* 0x000fca0000000800 */
[----:B------:R-:W-:-:S13]  /*0a10*/  FSETP.GEU.AND P1, PT, R0, RZ, PT ;  /* 0x000000ff0000720b */ /* 0x000fda0003f2e000 */
[----:B------:R-:W-:Y:S05]  /*0a20*/  @!P1 BRA `(.L_x_16) ;  /* 0x0000000000749947 */ /* 0x000fea0003800000 */
[----:B------:R-:W-:Y:S01]  /*0a30*/  IADD3 R6, PT, PT, R0, -0xd000000, RZ ;  /* 0xf300000000067810 */ /* 0x000fe20007ffe0ff */
[----:B------:R0:W1:Y:S01]  /*0a40*/  MUFU.RSQ R7, R0 ;  /* 0x0000000000077308 */ /* 0x0000620000001400 */
[----:B------:R-:W-:Y:S02]  /*0a50*/  BSSY.RECONVERGENT B0, `(.L_x_17) ;  /* 0x000000a000007945 */ /* 0x000fe40003800200 */
[----:B------:R-:W-:-:S13]  /*0a60*/  ISETP.GT.U32.AND P0, PT, R6, 0x727fffff, PT ;  /* 0x727fffff0600780c */ /* 0x000fda0003f04070 */
[----:B0-----:R-:W-:Y:S05]  /*0a70*/  @!P0 BRA `(.L_x_18) ;  /* 0x00000000000c8947 */ /* 0x001fea0003800000 */
[----:B------:R-:W-:-:S07]  /*0a80*/  MOV R6, 0xaa0 ;  /* 0x00000aa000067802 */ /* 0x000fce0000000f00 */
[----:B-1----:R-:W-:Y:S05]  /*0a90*/  CALL.REL.NOINC `($__internal_0_$__cuda_sm20_sqrt_rn_f32_slowpath) ;  /* 0x0000001800287944 */ /* 0x002fea0003c00000 */
[----:B------:R-:W-:Y:S05]  /*0aa0*/  BRA `(.L_x_19) ;  /* 0x0000000000107947 */ /* 0x000fea0003800000 */
.L_x_18:
[----:B-1----:R-:W-:Y:S01]  /*0ab0*/  FMUL.FTZ R9, R0, R7 ;  /* 0x0000000700097220 */ /* 0x002fe20000410000 */
[----:B------:R-:W-:-:S03]  /*0ac0*/  FMUL.FTZ R6, R7, 0.5 ;  /* 0x3f00000007067820 */ /* 0x000fc60000410000 */
[----:B------:R-:W-:-:S04]  /*0ad0*/  FFMA R0, -R9, R9, R0 ;  /* 0x0000000909007223 */ /* 0x000fc80000000100 */
[----:B------:R-:W-:-:S07]  /*0ae0*/  FFMA R9, R0, R6, R9 ;  /* 0x0000000600097223 */ /* 0x000fce0000000009 */
.L_x_19:
[----:B------:R-:W-:Y:S05]  /*0af0*/  BSYNC.RECONVERGENT B0 ;  /* 0x0000000000007941 */ /* 0x000fea0003800200 */
.L_x_17:
[----:B------:R-:W0:Y:S01]  /*0b00*/  MUFU.RCP R7, R2 ;  /* 0x0000000200077308 */ /* 0x000e220000001000 */
[----:B------:R-:W-:Y:S01]  /*0b10*/  FADD R13, -R13, -R9 ;  /* 0x800000090d0d7221 */ /* 0x000fe20000000100 */
[----:B------:R-:W-:Y:S06]  /*0b20*/  BSSY.RECONVERGENT B3, `(.L_x_20) ;  /* 0x000000c000037945 */ /* 0x000fec0003800200 */
[----:B------:R-:W1:Y:S01]  /*0b30*/  FCHK P0, R13, R2 ;  /* 0x000000020d007302 */ /* 0x000e620000000000 */
[----:B0-----:R-:W-:-:S04]  /*0b40*/  FFMA R0, -R2, R7, 1 ;  /* 0x3f80000002007423 */ /* 0x001fc80000000107 */
[----:B------:R-:W-:-:S04]  /*0b50*/  FFMA R0, R7, R0, R7 ;  /* 0x0000000007007223 */ /* 0x000fc80000000007 */
[----:B------:R-:W-:-:S04]  /*0b60*/  FFMA R7, R13, R0, RZ ;  /* 0x000000000d077223 */ /* 0x000fc800000000ff */
[----:B------:R-:W-:-:S04]  /*0b70*/  FFMA R6, -R2, R7, R13 ;  /* 0x0000000702067223 */ /* 0x000fc8000000010d */
[----:B------:R-:W-:Y:S01]  /*0b80*/  FFMA R10, R0, R6, R7 ;  /* 0x00000006000a7223 */ /* 0x000fe20000000007 */
[----:B-1----:R-:W-:Y:S06]  /*0b90*/  @!P0 BRA `(.L_x_21) ;  /* 0x0000000000108947 */ /* 0x002fec0003800000 */
[----:B------:R-:W-:Y:S02]  /*0ba0*/  MOV R12, R2 ;  /* 0x00000002000c7202 */ /* 0x000fe40000000f00 */
[----:B------:R-:W-:-:S07]  /*0bb0*/  MOV R10, 0xbd0 ;  /* 0x00000bd0000a7802 */ /* 0x000fce0000000f00 */
[----:B------:R-:W-:Y:S05]  /*0bc0*/  CALL.REL.NOINC `($__internal_1_$__cuda_sm3x_div_rn_noftz_f32_slowpath) ;  /* 0x0000001800307944 */ /* 0x000fea0003c00000 */
[----:B------:R-:W-:-:S07]  /*0bd0*/  MOV R10, R0 ;  /* 0x00000000000a7202 */ /* 0x000fce0000000f00 */
.L_x_21:
[----:B------:R-:W-:Y:S05]  /*0be0*/  BSYNC.RECONVERGENT B3 ;  /* 0x0000000000037941 */ /* 0x000fea0003800200 */
.L_x_20:
[----:B------:R-:W-:-:S13]  /*0bf0*/  FSETP.GT.AND P0, PT, R10, RZ, PT ;  /* 0x000000ff0a00720b */ /* 0x000fda0003f04000 */
.L_x_16:
[----:B------:R-:W-:Y:S05]  /*0c00*/  BSYNC.RECONVERGENT B2 ;  /* 0x0000000000027941 */ /* 0x000fea0003800200 */
.L_x_15:
[----:B------:R-:W2:Y:S04]  /*0c10*/  LDG.E R6, desc[UR10][R14.64+-0x18] ;  /* 0xffffe80a0e067981 */ /* 0x000ea8000c1e1900 */
[----:B------:R-:W3:Y:S04]  /*0c20*/  LDG.E R0, desc[UR10][R14.64+-0x1c] ;  /* 0xffffe40a0e007981 */ /* 0x000ee8000c1e1900 */
[----:B------:R-:W4:Y:S04]  /*0c30*/  LDG.E R8, desc[UR10][R14.64+-0x14] ;  /* 0xffffec0a0e087981 */ /* 0x000f28000c1e1900 */
[----:B------:R-:W4:Y:S01]  /*0c40*/  LDG.E R12, desc[UR10][R14.64+-0x10] ;  /* 0xfffff00a0e0c7981 */ /* 0x000f22000c1e1900 */
[----:B------:R-:W-:-:S13]  /*0c50*/  FSETP.GEU.OR P0, PT, R10, R17, !P0 ;  /* 0x000000110a00720b */ /* 0x000fda000470e400 */
[----:B------:R0:W5:Y:S04]  /*0c60*/  @!P0 LDG.E R18, desc[UR10][R14.64+-0x28] ;  /* 0xffffd80a0e128981 */ /* 0x000168000c1e1900 */
[----:B------:R0:W5:Y:S04]  /*0c70*/  @!P0 LDG.E R19, desc[UR10][R14.64+-0x24] ;  /* 0xffffdc0a0e138981 */ /* 0x000168000c1e1900 */
[----:B------:R0:W5:Y:S01]  /*0c80*/  @!P0 LDG.E R20, desc[UR10][R14.64+-0x20] ;  /* 0xffffe00a0e148981 */ /* 0x000162000c1e1900 */
[----:B------:R-:W-:Y:S01]  /*0c90*/  BSSY.RECONVERGENT B2, `(.L_x_22) ;  /* 0x000002f000027945 */ /* 0x000fe20003800200 */
[----:B------:R-:W-:-:S02]  /*0ca0*/  PLOP3.LUT P1, PT, PT, PT, PT, 0x8, 0x80 ;  /* 0x000000000080781c */ /* 0x000fc40003f2e170 */
[----:B------:R-:W-:Y:S01]  /*0cb0*/  @!P0 MOV R17, R10 ;  /* 0x0000000a00118202 */ /* 0x000fe20000000f00 */
        /* <DEDUP_REMOVED lines=9> */
[----:B------:R-:W-:Y:S01]  /*0d50*/  FFMA R11, -R12, R12, R11 ;  /* 0x0000000c0c0b7223 */ /* 0x000fe2000000010b */
[----:B------:R-:W-:-:S03]  /*0d60*/  FADD R13, R0, R0 ;  /* 0x00000000000d7221 */ /* 0x000fc60000000000 */
[----:B------:R-:W-:-:S04]  /*0d70*/  FMUL R0, R16, R11 ;  /* 0x0000000b10007220 */ /* 0x000fc80000400000 */
[----:B------:R-:W-:-:S05]  /*0d80*/  FFMA R0, R13, R13, -R0 ;  /* 0x0000000d0d007223 */ /* 0x000fca0000000800 */
[----:B------:R-:W-:-:S13]  /*0d90*/  FSETP.GEU.AND P2, PT, R0, RZ, PT ;  /* 0x000000ff0000720b */ /* 0x000fda0003f4e000 */
[----:B0-----:R-:W-:Y:S05]  /*0da0*/  @!P2 BRA `(.L_x_23) ;  /* 0x000000000074a947 */ /* 0x001fea0003800000 */
[----:B------:R-:W-:Y:S01]  /*0db0*/  IADD3 R6, PT, PT, R0, -0xd000000, RZ ;  /* 0xf300000000067810 */ /* 0x000fe20007ffe0ff */
[----:B------:R0:W1:Y:S01]  /*0dc0*/  MUFU.RSQ R7, R0 ;  /* 0x0000000000077308 */ /* 0x0000620000001400 */
[----:B------:R-:W-:Y:S02]  /*0dd0*/  BSSY.RECONVERGENT B0, `(.L_x_24) ;  /* 0x000000a000007945 */ /* 0x000fe40003800200 */
[----:B------:R-:W-:-:S13]  /*0de0*/  ISETP.GT.U32.AND P0, PT, R6, 0x727fffff, PT ;  /* 0x727fffff0600780c */ /* 0x000fda0003f04070 */
[----:B0-----:R-:W-:Y:S05]  /*0df0*/  @!P0 BRA `(.L_x_25) ;  /* 0x00000000000c8947 */ /* 0x001fea0003800000 */
[----:B------:R-:W-:-:S07]  /*0e00*/  MOV R6, 0xe20 ;  /* 0x00000e2000067802 */ /* 0x000fce0000000f00 */
[----:B-1---5:R-:W-:Y:S05]  /*0e10*/  CALL.REL.NOINC `($__internal_0_$__cuda_sm20_sqrt_rn_f32_slowpath) ;  /* 0x0000001400487944 */ /* 0x022fea0003c00000 */
[----:B------:R-:W-:Y:S05]  /*0e20*/  BRA `(.L_x_26) ;  /* 0x0000000000107947 */ /* 0x000fea0003800000 */
.L_x_25:
[----:B-1----:R-:W-:Y:S01]  /*0e30*/  FMUL.FTZ R9, R0, R7 ;  /* 0x0000000700097220 */ /* 0x002fe20000410000 */
[----:B------:R-:W-:-:S03]  /*0e40*/  FMUL.FTZ R6, R7, 0.5 ;  /* 0x3f00000007067820 */ /* 0x000fc60000410000 */
[----:B------:R-:W-:-:S04]  /*0e50*/  FFMA R0, -R9, R9, R0 ;  /* 0x0000000909007223 */ /* 0x000fc80000000100 */
[----:B------:R-:W-:-:S07]  /*0e60*/  FFMA R9, R0, R6, R9 ;  /* 0x0000000600097223 */ /* 0x000fce0000000009 */
.L_x_26:
[----:B------:R-:W-:Y:S05]  /*0e70*/  BSYNC.RECONVERGENT B0 ;  /* 0x0000000000007941 */ /* 0x000fea0003800200 */
.L_x_24:
        /* <DEDUP_REMOVED lines=12> */
[----:B-----5:R-:W-:Y:S05]  /*0f40*/  CALL.REL.NOINC `($__internal_1_$__cuda_sm3x_div_rn_noftz_f32_slowpath) ;  /* 0x0000001400507944 */ /* 0x020fea0003c00000 */
[----:B------:R-:W-:-:S07]  /*0f50*/  MOV R10, R0 ;  /* 0x00000000000a7202 */ /* 0x000fce0000000f00 */
.L_x_28:
[----:B------:R-:W-:Y:S05]  /*0f60*/  BSYNC.RECONVERGENT B3 ;  /* 0x0000000000037941 */ /* 0x000fea0003800200 */
.L_x_27:
[----:B------:R-:W-:-:S13]  /*0f70*/  FSETP.GT.AND P1, PT, R10, RZ, PT ;  /* 0x000000ff0a00720b */ /* 0x000fda0003f24000 */
.L_x_23:
[----:B------:R-:W-:Y:S05]  /*0f80*/  BSYNC.RECONVERGENT B2 ;  /* 0x0000000000027941 */ /* 0x000fea0003800200 */
.L_x_22:
[----:B------:R-:W2:Y:S04]  /*0f90*/  LDG.E R6, desc[UR10][R14.64+0x4] ;  /* 0x0000040a0e067981 */ /* 0x000ea8000c1e1900 */
[----:B------:R-:W3:Y:S04]  /*0fa0*/  LDG.E R0, desc[UR10][R14.64] ;  /* 0x0000000a0e007981 */ /* 0x000ee8000c1e1900 */
[----:B------:R-:W4:Y:S04]  /*0fb0*/  LDG.E R8, desc[UR10][R14.64+0x8] ;  /* 0x0000080a0e087981 */ /* 0x000f28000c1e1900 */
[----:B------:R-:W4:Y:S01]  /*0fc0*/  LDG.E R12, desc[UR10][R14.64+0xc] ;  /* 0x00000c0a0e0c7981 */ /* 0x000f22000c1e1900 */
[----:B------:R-:W-:-:S13]  /*0fd0*/  FSETP.GEU.OR P1, PT, R10, R17, !P1 ;  /* 0x000000110a00720b */ /* 0x000fda0004f2e400 */
[----:B-----5:R0:W5:Y:S04]  /*0fe0*/  @!P1 LDG.E R18, desc[UR10][R14.64+-0xc] ;  /* 0xfffff40a0e129981 */ /* 0x020168000c1e1900 */
        /* <DEDUP_REMOVED lines=28> */
.L_x_32:
[----:B-1----:R-:W-:Y:S01]  /*11b0*/  FMUL.FTZ R9, R0, R7 ;  /* 0x0000000700097220 */ /* 0x002fe20000410000 */
[----:B------:R-:W-:-:S03]  /*11c0*/  FMUL.FTZ R6, R7, 0.5 ;  /* 0x3f00000007067820 */ /* 0x000fc60000410000 */
[----:B------:R-:W-:-:S04]  /*11d0*/  FFMA R0, -R9, R9, R0 ;  /* 0x0000000909007223 */ /* 0x000fc80000000100 */
[----:B------:R-:W-:-:S07]  /*11e0*/  FFMA R9, R0, R6, R9 ;  /* 0x0000000600097223 */ /* 0x000fce0000000009 */
.L_x_33:
[----:B------:R-:W-:Y:S05]  /*11f0*/  BSYNC.RECONVERGENT B0 ;  /* 0x0000000000007941 */ /* 0x000fea0003800200 */
.L_x_31:
        /* <DEDUP_REMOVED lines=14> */
.L_x_35:
[----:B------:R-:W-:Y:S05]  /*12e0*/  BSYNC.RECONVERGENT B3 ;  /* 0x0000000000037941 */ /* 0x000fea0003800200 */
.L_x_34:
[----:B------:R-:W-:-:S13]  /*12f0*/  FSETP.GT.AND P0, PT, R10, RZ, PT ;  /* 0x000000ff0a00720b */ /* 0x000fda0003f04000 */
.L_x_30:
[----:B------:R-:W-:Y:S05]  /*1300*/  BSYNC.RECONVERGENT B2 ;  /* 0x0000000000027941 */ /* 0x000fea0003800200 */
.L_x_29:
        /* <DEDUP_REMOVED lines=34> */
.L_x_39:
[----:B-1----:R-:W-:Y:S01]  /*1530*/  FMUL.FTZ R9, R0, R7 ;  /* 0x0000000700097220 */ /* 0x002fe20000410000 */
[----:B------:R-:W-:-:S03]  /*1540*/  FMUL.FTZ R6, R7, 0.5 ;  /* 0x3f00000007067820 */ /* 0x000fc60000410000 */
[----:B------:R-:W-:-:S04]  /*1550*/  FFMA R0, -R9, R9, R0 ;  /* 0x0000000909007223 */ /* 0x000fc80000000100 */
[----:B------:R-:W-:-:S07]  /*1560*/  FFMA R9, R0, R6, R9 ;  /* 0x0000000600097223 */ /* 0x000fce0000000009 */
.L_x_40:
[----:B------:R-:W-:Y:S05]  /*1570*/  BSYNC.RECONVERGENT B0 ;  /* 0x0000000000007941 */ /* 0x000fea0003800200 */
.L_x_38:
        /* <DEDUP_REMOVED lines=14> */
.L_x_42:
[----:B------:R-:W-:Y:S05]  /*1660*/  BSYNC.RECONVERGENT B3 ;  /* 0x0000000000037941 */ /* 0x000fea0003800200 */
.L_x_41:
[----:B------:R-:W-:-:S13]  /*1670*/  FSETP.GT.AND P1, PT, R10, RZ, PT ;  /* 0x000000ff0a00720b */ /* 0x000fda0003f24000 */
.L_x_37:
[----:B------:R-:W-:Y:S05]  /*1680*/  BSYNC.RECONVERGENT B2 ;  /* 0x0000000000027941 */ /* 0x000fea0003800200 */
.L_x_36:
[----:B------:R-:W-:Y:S01]  /*1690*/  FSETP.GEU.OR P1, PT, R10, R17, !P1 ;  /* 0x000000110a00720b */ /* 0x000fe20004f2e400 */
[----:B------:R-:W-:-:S12]  /*16a0*/  BSSY.RECONVERGENT B0, `(.L_x_43) ;  /* 0x0000006000007945 */ /* 0x000fd80003800200 */
[----:B------:R-:W-:Y:S05]  /*16b0*/  @P1 BRA `(.L_x_44) ;  /* 0x0000000000101947 */ /* 0x000fea0003800000 */
[----:B-----5:R0:W5:Y:S04]  /*16c0*/  LDG.E R18, desc[UR10][R14.64+0x2c] ;  /* 0x00002c0a0e127981 */ /* 0x020168000c1e1900 */
[----:B------:R0:W5:Y:S04]  /*16d0*/  LDG.E R19, desc[UR10][R14.64+0x30] ;  /* 0x0000300a0e137981 */ /* 0x000168000c1e1900 */
[----:B------:R0:W5:Y:S01]  /*16e0*/  LDG.E R20, desc[UR10][R14.64+0x34] ;  /* 0x0000340a0e147981 */ /* 0x000162000c1e1900 */
[----:B------:R-:W-:-:S07]  /*16f0*/  MOV R17, R10 ;  /* 0x0000000a00117202 */ /* 0x000fce0000000f00 */
.L_x_44:
[----:B------:R-:W-:Y:S05]  /*1700*/  BSYNC.RECONVERGENT B0 ;  /* 0x0000000000007941 */ /* 0x000fea0003800200 */
.L_x_43:
[----:B0-----:R-:W-:-:S04]  /*1710*/  IADD3 R14, P0, PT, R14, 0x70, RZ ;  /* 0x000000700e0e7810 */ /* 0x001fc80007f1e0ff */
[----:B------:R-:W-:Y:S01]  /*1720*/  IADD3.X R15, PT, PT, RZ, R15, RZ, P0, !PT ;  /* 0x0000000fff0f7210 */ /* 0x000fe200007fe4ff */
[----:B------:R-:W-:Y:S08]  /*1730*/  BRA.U UP0, `(.L_x_45) ;  /* 0xfffffff100607547 */ /* 0x000ff0000b83ffff */
.L_x_14:
[----:B------:R-:W-:-:S09]  /*1740*/  UISETP.NE.AND UP0, UPT, UR8, URZ, UPT ;  /* 0x000000ff0800728c */ /* 0x000fd2000bf05270 */
[----:B------:R-:W-:Y:S05]  /*1750*/  BRA.U !UP0, `(.L_x_13) ;  /* 0x0000000908e07547 */ /* 0x000fea000b800000 */
[----:B------:R-:W-:-:S09]  /*1760*/  UISETP.NE.AND UP0, UPT, UR8, 0x1, UPT ;  /* 0x000000010800788c */ /* 0x000fd2000bf05270 */
[----:B------:R-:W-:Y:S05]  /*1770*/  BRA.U !UP0, `(.L_x_46) ;  /* 0x0000000508d87547 */ /* 0x000fea000b800000 */
[----:B------:R-:W0:Y:S02]  /*1780*/  LDC.64 R14, c[0x0][0x390] ;  /* 0x0000e400ff0e7b82 */ /* 0x000e240000000a00 */
[----:B0-----:R-:W-:-:S05]  /*1790*/  IMAD.WIDE.U32 R14, R22, 0x1c, R14 ;  /* 0x0000001c160e7825 */ /* 0x001fca00078e000e */
[----:B------:R-:W2:Y:S04]  /*17a0*/  LDG.E R6, desc[UR10][R14.64+0x4] ;  /* 0x0000040a0e067981 */ /* 0x000ea8000c1e1900 */
[----:B------:R-:W3:Y:S04]  /*17b0*/  LDG.E R0, desc[UR10][R14.64] ;  /* 0x0000000a0e007981 */ /* 0x000ee8000c1e1900 */
[----:B------:R-:W4:Y:S04]  /*17c0*/  LDG.E R8, desc[UR10][R14.64+0x8] ;  /* 0x0000080a0e087981 */ /* 0x000f28000c1e1900 */
[----:B------:R-:W4:Y:S01]  /*17d0*/  LDG.E R12, desc[UR10][R14.64+0xc] ;  /* 0x00000c0a0e0c7981 */ /* 0x000f22000c1e1900 */
[----:B------:R-:W-:Y:S01]  /*17e0*/  BSSY.RECONVERGENT B2, `(.L_x_47) ;  /* 0x000002e000027945 */ /* 0x000fe20003800200 */
[----:B------:R-:W-:Y:S01]  /*17f0*/  PLOP3.LUT P0, PT, PT, PT, PT, 0x8, 0x80 ;  /* 0x000000000080781c */ /* 0x000fe20003f0e170 */
        /* <DEDUP_REMOVED lines=23> */
.L_x_50:
[----:B-1----:R-:W-:Y:S01]  /*1970*/  FMUL.FTZ R9, R0, R7 ;  /* 0x0000000700097220 */ /* 0x002fe20000410000 */
[----:B------:R-:W-:-:S03]  /*1980*/  FMUL.FTZ R6, R7, 0.5 ;  /* 0x3f00000007067820 */ /* 0x000fc60000410000 */
[----:B------:R-:W-:-:S04]  /*1990*/  FFMA R0, -R9, R9, R0 ;  /* 0x0000000909007223 */ /* 0x000fc80000000100 */
[----:B------:R-:W-:-:S07]  /*19a0*/  FFMA R9, R0, R6, R9 ;  /* 0x0000000600097223 */ /* 0x000fce0000000009 */
.L_x_51:
[----:B------:R-:W-:Y:S05]  /*19b0*/  BSYNC.RECONVERGENT B0 ;  /* 0x0000000000007941 */ /* 0x000fea0003800200 */
.L_x_49:
        /* <DEDUP_REMOVED lines=14> */
.L_x_53:
[----:B------:R-:W-:Y:S05]  /*1aa0*/  BSYNC.RECONVERGENT B3 ;  /* 0x0000000000037941 */ /* 0x000fea0003800200 */
.L_x_52:
[----:B------:R-:W-:-:S13]  /*1ab0*/  FSETP.GT.AND P0, PT, R10, RZ, PT ;  /* 0x000000ff0a00720b */ /* 0x000fda0003f04000 */
.L_x_48:
[----:B------:R-:W-:Y:S05]  /*1ac0*/  BSYNC.RECONVERGENT B2 ;  /* 0x0000000000027941 */ /* 0x000fea0003800200 */
.L_x_47:
        /* <DEDUP_REMOVED lines=34> */
.L_x_57:
[----:B-1----:R-:W-:Y:S01]  /*1cf0*/  FMUL.FTZ R9, R0, R7 ;  /* 0x0000000700097220 */ /* 0x002fe20000410000 */
[----:B------:R-:W-:-:S03]  /*1d00*/  FMUL.FTZ R6, R7, 0.5 ;  /* 0x3f00000007067820 */ /* 0x000fc60000410000 */
[----:B------:R-:W-:-:S04]  /*1d10*/  FFMA R0, -R9, R9, R0 ;  /* 0x0000000909007223 */ /* 0x000fc80000000100 */
[----:B------:R-:W-:-:S07]  /*1d20*/  FFMA R9, R0, R6, R9 ;  /* 0x0000000600097223 */ /* 0x000fce0000000009 */
.L_x_58:
[----:B------:R-:W-:Y:S05]  /*1d30*/  BSYNC.RECONVERGENT B0 ;  /* 0x0000000000007941 */ /* 0x000fea0003800200 */
.L_x_56:
        /* <DEDUP_REMOVED lines=14> */
.L_x_60:
[----:B------:R-:W-:Y:S05]  /*1e20*/  BSYNC.RECONVERGENT B3 ;  /* 0x0000000000037941 */ /* 0x000fea0003800200 */
.L_x_59:
[----:B------:R-:W-:-:S13]  /*1e30*/  FSETP.GT.AND P1, PT, R10, RZ, PT ;  /* 0x000000ff0a00720b */ /* 0x000fda0003f24000 */
.L_x_55:
[----:B------:R-:W-:Y:S05]  /*1e40*/  BSYNC.RECONVERGENT B2 ;  /* 0x0000000000027941 */ /* 0x000fea0003800200 */
.L_x_54:
[----:B------:R-:W-:Y:S01]  /*1e50*/  FSETP.GEU.OR P1, PT, R10, R17, !P1 ;  /* 0x000000110a00720b */ /* 0x000fe20004f2e400 */
[----:B------:R-:W-:-:S12]  /*1e60*/  BSSY.RECONVERGENT B0, `(.L_x_61) ;  /* 0x0000006000007945 */ /* 0x000fd80003800200 */
[----:B------:R-:W-:Y:S05]  /*1e70*/  @P1 BRA `(.L_x_62) ;  /* 0x0000000000101947 */ /* 0x000fea0003800000 */
[----:B-----5:R0:W5:Y:S04]  /*1e80*/  LDG.E R18, desc[UR10][R14.64+0x2c] ;  /* 0x00002c0a0e127981 */ /* 0x020168000c1e1900 */
[----:B------:R0:W5:Y:S04]  /*1e90*/  LDG.E R19, desc[UR10][R14.64+0x30] ;  /* 0x0000300a0e137981 */ /* 0x000168000c1e1900 */
[----:B------:R0:W5:Y:S01]  /*1ea0*/  LDG.E R20, desc[UR10][R14.64+0x34] ;  /* 0x0000340a0e147981 */ /* 0x000162000c1e1900 */
[----:B------:R-:W-:-:S07]  /*1eb0*/  MOV R17, R10 ;  /* 0x0000000a00117202 */ /* 0x000fce0000000f00 */
.L_x_62:
[----:B------:R-:W-:Y:S05]  /*1ec0*/  BSYNC.RECONVERGENT B0 ;  /* 0x0000000000007941 */ /* 0x000fea0003800200 */
.L_x_61:
[----:B------:R-:W-:-:S07]  /*1ed0*/  IADD3 R22, PT, PT, R22, 0x2, RZ ;  /* 0x0000000216167810 */ /* 0x000fce0007ffe0ff */
.L_x_46:
[----:B------:R-:W1:Y:S02]  /*1ee0*/  LDCU UR4, c[0x0][0x398] ;  /* 0x00007300ff0477ac */ /* 0x000e640008000800 */
[----:B-1----:R-:W-:-:S04]  /*1ef0*/  ULOP3.LUT UR4, UR4, 0x1, URZ, 0xc0, !UPT ;  /* 0x0000000104047892 */ /* 0x002fc8000f8ec0ff */
[----:B------:R-:W-:-:S09]  /*1f00*/  UISETP.NE.U32.AND UP0, UPT, UR4, 0x1, UPT ;  /* 0x000000010400788c */ /* 0x000fd2000bf05070 */
[----:B------:R-:W-:Y:S05]  /*1f10*/  BRA.U UP0, `(.L_x_13) ;  /* 0x0000000100f07547 */ /* 0x000fea000b800000 */
[----:B0-----:R-:W0:Y:S02]  /*1f20*/  LDC.64 R14, c[0x0][0x390] ;  /* 0x0000e400ff0e7b82 */ /* 0x001e240000000a00 */
        /* <DEDUP_REMOVED lines=30> */
.L_x_66:
[----:B-1----:R-:W-:Y:S01]  /*2110*/  FMUL.FTZ R9, R0, R5 ;  /* 0x0000000500097220 */ /* 0x002fe20000410000 */
[----:B------:R-:W-:-:S03]  /*2120*/  FMUL.FTZ R5, R5, 0.5 ;  /* 0x3f00000005057820 */ /* 0x000fc60000410000 */
[----:B------:R-:W-:-:S04]  /*2130*/  FFMA R0, -R9, R9, R0 ;  /* 0x0000000909007223 */ /* 0x000fc80000000100 */
[----:B------:R-:W-:-:S07]  /*2140*/  FFMA R9, R0, R5, R9 ;  /* 0x0000000500097223 */ /* 0x000fce0000000009 */
.L_x_67:
[----:B------:R-:W-:Y:S05]  /*2150*/  BSYNC.RECONVERGENT B0 ;  /* 0x0000000000007941 */ /* 0x000fea0003800200 */
.L_x_65:
        /* <DEDUP_REMOVED lines=14> */
.L_x_69:
[----:B------:R-:W-:Y:S05]  /*2240*/  BSYNC.RECONVERGENT B3 ;  /* 0x0000000000037941 */ /* 0x000fea0003800200 */
.L_x_68:
[----:B------:R-:W-:-:S13]  /*2250*/  FSETP.GT.AND P0, PT, R10, RZ, PT ;  /* 0x000000ff0a00720b */ /* 0x000fda0003f04000 */
.L_x_64:
[----:B------:R-:W-:Y:S05]  /*2260*/  BSYNC.RECONVERGENT B2 ;  /* 0x0000000000027941 */ /* 0x000fea0003800200 */
.L_x_63:
[----:B------:R-:W-:Y:S01]  /*2270*/  FSETP.GEU.OR P0, PT, R10, R17, !P0 ;  /* 0x000000110a00720b */ /* 0x000fe2000470e400 */
[----:B------:R-:W-:-:S12]  /*2280*/  BSSY.RECONVERGENT B0, `(.L_x_13) ;  /* 0x0000005000007945 */ /* 0x000fd80003800200 */
[----:B------:R-:W-:Y:S05]  /*2290*/  @P0 BRA `(.L_x_70) ;  /* 0x00000000000c0947 */ /* 0x000fea0003800000 */
[----:B-----5:R0:W5:Y:S04]  /*22a0*/  LDG.E R18, desc[UR10][R14.64+0x10] ;  /* 0x0000100a0e127981 */ /* 0x020168000c1e1900 */
[----:B------:R0:W5:Y:S04]  /*22b0*/  LDG.E R19, desc[UR10][R14.64+0x14] ;  /* 0x0000140a0e137981 */ /* 0x000168000c1e1900 */
[----:B------:R0:W5:Y:S02]  /*22c0*/  LDG.E R20, desc[UR10][R14.64+0x18] ;  /* 0x0000180a0e147981 */ /* 0x000164000c1e1900 */
.L_x_70:
[----:B------:R-:W-:Y:S05]  /*22d0*/  BSYNC.RECONVERGENT B0 ;  /* 0x0000000000007941 */ /* 0x000fea0003800200 */
.L_x_13:
[----:B------:R-:W1:Y:S02]  /*22e0*/  LDC.64 R4, c[0x0][0x380] ;  /* 0x0000e000ff047b82 */ /* 0x000e640000000a00 */
[----:B-1----:R-:W-:-:S05]  /*22f0*/  IMAD.WIDE R2, R3, 0xc, R4 ;  /* 0x0000000c03027825 */ /* 0x002fca00078e0204 */
[----:B-----5:R-:W-:Y:S04]  /*2300*/  STG.E desc[UR10][R2.64], R18 ;  /* 0x0000001202007986 */ /* 0x020fe8000c10190a */
[----:B------:R-:W-:Y:S04]  /*2310*/  STG.E desc[UR10][R2.64+0x4], R19 ;  /* 0x0000041302007986 */ /* 0x000fe8000c10190a */
[----:B------:R-:W-:Y:S01]  /*2320*/  STG.E desc[UR10][R2.64+0x8], R20 ;  /* 0x0000081402007986 */ /* 0x000fe2000c10190a */
[----:B------:R-:W-:Y:S05]  /*2330*/  EXIT ;  /* 0x000000000000794d */ /* 0x000fea0003800000 */
        .weak           $__internal_0_$__cuda_sm20_sqrt_rn_f32_slowpath
        .type           $__internal_0_$__cuda_sm20_sqrt_rn_f32_slowpath,@function
        .size           $__internal_0_$__cuda_sm20_sqrt_rn_f32_slowpath,($__internal_1_$__cuda_sm3x_div_rn_noftz_f32_slowpath - $__internal_0_$__cuda_sm20_sqrt_rn_f32_slowpath)
$__internal_0_$__cuda_sm20_sqrt_rn_f32_slowpath:
[----:B------:R-:W-:-:S13]  /*2340*/  LOP3.LUT P0, RZ, R0, 0x7fffffff, RZ, 0xc0, !PT ;  /* 0x7fffffff00ff7812 */ /* 0x000fda000780c0ff */
[----:B------:R-:W-:Y:S01]  /*2350*/  @!P0 MOV R9, R0 ;  /* 0x0000000000098202 */ /* 0x000fe20000000f00 */
[----:B------:R-:W-:Y:S06]  /*2360*/  @!P0 BRA `(.L_x_71) ;  /* 0x0000000000408947 */ /* 0x000fec0003800000 */
[----:B------:R-:W-:-:S13]  /*2370*/  FSETP.GEU.FTZ.AND P0, PT, R0, RZ, PT ;  /* 0x000000ff0000720b */ /* 0x000fda0003f1e000 */
[----:B------:R-:W-:Y:S01]  /*2380*/  @!P0 MOV R9, 0x7fffffff ;  /* 0x7fffffff00098802 */ /* 0x000fe20000000f00 */
[----:B------:R-:W-:Y:S06]  /*2390*/  @!P0 BRA `(.L_x_71) ;  /* 0x0000000000348947 */ /* 0x000fec0003800000 */
[----:B------:R-:W-:-:S13]  /*23a0*/  FSETP.GTU.FTZ.AND P0, PT, |R0|, +INF , PT ;  /* 0x7f8000000000780b */ /* 0x000fda0003f1c200 */
[----:B------:R-:W-:Y:S01]  /*23b0*/  @P0 FADD.FTZ R9, R0, 1 ;  /* 0x3f80000000090421 */ /* 0x000fe20000010000 */
[----:B------:R-:W-:Y:S06]  /*23c0*/  @P0 BRA `(.L_x_71) ;  /* 0x0000000000280947 */ /* 0x000fec0003800000 */
[----:B------:R-:W-:-:S13]  /*23d0*/  FSETP.NEU.FTZ.AND P0, PT, |R0|, +INF , PT ;  /* 0x7f8000000000780b */ /* 0x000fda0003f1d200 */
[----:B------:R-:W-:-:S04]  /*23e0*/  @P0 FFMA R12, R0, 1.84467440737095516160e+19, RZ ;  /* 0x5f800000000c0823 */ /* 0x000fc800000000ff */
[----:B------:R-:W0:Y:S02]  /*23f0*/  @P0 MUFU.RSQ R11, R12 ;  /* 0x0000000c000b0308 */ /* 0x000e240000001400 */
[----:B0-----:R-:W-:Y:S01]  /*2400*/  @P0 FMUL.FTZ R7, R12, R11 ;  /* 0x0000000b0c070220 */ /* 0x001fe20000410000 */
[----:B------:R-:W-:-:S03]  /*2410*/  @P0 FMUL.FTZ R8, R11, 0.5 ;  /* 0x3f0000000b080820 */ /* 0x000fc60000410000 */
[----:B------:R-:W-:-:S04]  /*2420*/  @P0 FADD.FTZ R9, -R7, -RZ ;  /* 0x800000ff07090221 */ /* 0x000fc80000010100 */
[----:B------:R-:W-:Y:S01]  /*2430*/  @P0 FFMA R24, R7, R9, R12 ;  /* 0x0000000907180223 */ /* 0x000fe2000000000c */
[----:B------:R-:W-:-:S03]  /*2440*/  @!P0 MOV R9, R0 ;  /* 0x0000000000098202 */ /* 0x000fc60000000f00 */
[----:B------:R-:W-:-:S04]  /*2450*/  @P0 FFMA R8, R24, R8, R7 ;  /* 0x0000000818080223 */ /* 0x000fc80000000007 */
[----:B------:R-:W-:-:S07]  /*2460*/  @P0 FMUL.FTZ R9, R8, 2.3283064365386962891e-10 ;  /* 0x2f80000008090820 */ /* 0x000fce0000410000 */
.L_x_71:
[----:B------:R-:W-:-:S04]  /*2470*/  HFMA2 R7, -RZ, RZ, 0, 0 ;  /* 0x00000000ff077431 */ /* 0x000fc800000001ff */
[----:B------:R-:W-:Y:S05]  /*2480*/  RET.REL.NODEC R6 `(_Z6renderP4Vec3iiP6Spherei) ;  /* 0xffffffd806dc7950 */ /* 0x000fea0003c3ffff */
        .weak           $__internal_1_$__cuda_sm3x_div_rn_noftz_f32_slowpath
        .type           $__internal_1_$__cuda_sm3x_div_rn_noftz_f32_slowpath,@function
        .size           $__internal_1_$__cuda_sm3x_div_rn_noftz_f32_slowpath,(.L_x_85 - $__internal_1_$__cuda_sm3x_div_rn_noftz_f32_slowpath)
$__internal_1_$__cuda_sm3x_div_rn_noftz_f32_slowpath:
[----:B------:R-:W-:Y:S01]  /*2490*/  SHF.R.U32.HI R9, RZ, 0x17, R12 ;  /* 0x00000017ff097819 */ /* 0x000fe2000001160c */
[----:B------:R-:W-:Y:S01]  /*24a0*/  BSSY.RECONVERGENT B0, `(.L_x_72) ;  /* 0x0000062000007945 */ /* 0x000fe20003800200 */
[----:B------:R-:W-:Y:S02]  /*24b0*/  SHF.R.U32.HI R6, RZ, 0x17, R13 ;  /* 0x00000017ff067819 */ /* 0x000fe4000001160d */
[----:B------:R-:W-:Y:S02]  /*24c0*/  LOP3.LUT R9, R9, 0xff, RZ, 0xc0, !PT ;  /* 0x000000ff09097812 */ /* 0x000fe400078ec0ff */
[----:B------:R-:W-:Y:S02]  /*24d0*/  LOP3.LUT R6, R6, 0xff, RZ, 0xc0, !PT ;  /* 0x000000ff06067812 */ /* 0x000fe400078ec0ff */
[----:B------:R-:W-:Y:S02]  /*24e0*/  IADD3 R0, PT, PT, R9, -0x1, RZ ;  /* 0xffffffff09007810 */ /* 0x000fe40007ffe0ff */
[----:B------:R-:W-:-:S02]  /*24f0*/  IADD3 R7, PT, PT, R6, -0x1, RZ ;  /* 0xffffffff06077810 */ /* 0x000fc40007ffe0ff */
[----:B------:R-:W-:-:S04]  /*2500*/  ISETP.GT.U32.AND P0, PT, R0, 0xfd, PT ;  /* 0x000000fd0000780c */ /* 0x000fc80003f04070 */
[----:B------:R-:W-:-:S13]  /*2510*/  ISETP.GT.U32.OR P0, PT, R7, 0xfd, P0 ;  /* 0x000000fd0700780c */ /* 0x000fda0000704470 */
[----:B------:R-:W-:Y:S01]  /*2520*/  @!P0 MOV R8, RZ ;  /* 0x000000ff00088202 */ /* 0x000fe20000000f00 */
[----:B------:R-:W-:Y:S06]  /*2530*/  @!P0 BRA `(.L_x_73) ;  /* 0x00000000005c8947 */ /* 0x000fec0003800000 */
[----:B------:R-:W-:Y:S02]  /*2540*/  FSETP.GTU.FTZ.AND P0, PT, |R13|, +INF , PT ;  /* 0x7f8000000d00780b */ /* 0x000fe40003f1c200 */
[----:B------:R-:W-:-:S04]  /*2550*/  FSETP.GTU.FTZ.AND P1, PT, |R12|, +INF , PT ;  /* 0x7f8000000c00780b */ /* 0x000fc80003f3c200 */
[----:B------:R-:W-:-:S13]  /*2560*/  PLOP3.LUT P0, PT, P0, P1, PT, 0xf8, 0x8f ;  /* 0x00000000008f781c */ /* 0x000fda0000703f70 */
[----:B------:R-:W-:Y:S05]  /*2570*/  @P0 BRA `(.L_x_74) ;  /* 0x00000004004c0947 */ /* 0x000fea0003800000 */
[----:B------:R-:W-:-:S13]  /*2580*/  LOP3.LUT P0, RZ, R12, 0x7fffffff, R13, 0xc8, !PT ;  /* 0x7fffffff0cff7812 */ /* 0x000fda000780c80d */
[----:B------:R-:W-:Y:S05]  /*2590*/  @!P0 BRA `(.L_x_75) ;  /* 0x00000004003c8947 */ /* 0x000fea0003800000 */
[C---:B------:R-:W-:Y:S02]  /*25a0*/  FSETP.NEU.FTZ.AND P2, PT, |R13|.reuse, +INF , PT ;  /* 0x7f8000000d00780b */ /* 0x040fe40003f5d200 */
[----:B------:R-:W-:Y:S02]  /*25b0*/  FSETP.NEU.FTZ.AND P1, PT, |R12|, +INF , PT ;  /* 0x7f8000000c00780b */ /* 0x000fe40003f3d200 */
[----:B------:R-:W-:-:S11]  /*25c0*/  FSETP.NEU.FTZ.AND P0, PT, |R13|, +INF , PT ;  /* 0x7f8000000d00780b */ /* 0x000fd60003f1d200 */
[----:B------:R-:W-:Y:S05]  /*25d0*/  @!P1 BRA !P2, `(.L_x_75) ;  /* 0x00000004002c9947 */ /* 0x000fea0005000000 */
[----:B------:R-:W-:-:S04]  /*25e0*/  LOP3.LUT P2, RZ, R13, 0x7fffffff, RZ, 0xc0, !PT ;  /* 0x7fffffff0dff7812 */ /* 0x000fc8000784c0ff */
[----:B------:R-:W-:-:S13]  /*25f0*/  PLOP3.LUT P1, PT, P1, P2, PT, 0x2f, 0xf2 ;  /* 0x0000000000f2781c */ /* 0x000fda0000f24577 */
[----:B------:R-:W-:Y:S05]  /*2600*/  @P1 BRA `(.L_x_76) ;  /* 0x0000000400181947 */ /* 0x000fea0003800000 */
[----:B------:R-:W-:-:S04]  /*2610*/  LOP3.LUT P1, RZ, R12, 0x7fffffff, RZ, 0xc0, !PT ;  /* 0x7fffffff0cff7812 */ /* 0x000fc8000782c0ff */
[----:B------:R-:W-:-:S13]  /*2620*/  PLOP3.LUT P0, PT, P0, P1, PT, 0x2f, 0xf2 ;  /* 0x0000000000f2781c */ /* 0x000fda0000702577 */
[----:B------:R-:W-:Y:S05]  /*2630*/  @P0 BRA `(.L_x_77) ;  /* 0x0000000400000947 */ /* 0x000fea0003800000 */
[----:B------:R-:W-:Y:S02]  /*2640*/  ISETP.GE.AND P0, PT, R7, RZ, PT ;  /* 0x000000ff0700720c */ /* 0x000fe40003f06270 */
[----:B------:R-:W-:-:S11]  /*2650*/  ISETP.GE.AND P1, PT, R0, RZ, PT ;  /* 0x000000ff0000720c */ /* 0x000fd60003f26270 */
[----:B------:R-:W-:Y:S01]  /*2660*/  @P0 MOV R8, RZ ;  /* 0x000000ff00080202 */ /* 0x000fe20000000f00 */
[----:B------:R-:W-:Y:S01]  /*2670*/  @!P0 FFMA R13, R13, 1.84467440737095516160e+19, RZ ;  /* 0x5f8000000d0d8823 */ /* 0x000fe200000000ff */
[----:B------:R-:W-:Y:S01]  /*2680*/  @!P0 MOV R8, 0xffffffc0 ;  /* 0xffffffc000088802 */ /* 0x000fe20000000f00 */
[----:B------:R-:W-:-:S03]  /*2690*/  @!P1 FFMA R12, R12, 1.84467440737095516160e+19, RZ ;  /* 0x5f8000000c0c9823 */ /* 0x000fc600000000ff */
[----:B------:R-:W-:-:S07]  /*26a0*/  @!P1 IADD3 R8, PT, PT, R8, 0x40, RZ ;  /* 0x0000004008089810 */ /* 0x000fce0007ffe0ff */
.L_x_73:
[----:B------:R-:W-:Y:S01]  /*26b0*/  LEA R7, R9, 0xc0800000, 0x17 ;  /* 0xc080000009077811 */ /* 0x000fe200078eb8ff */
[----:B------:R-:W-:Y:S01]  /*26c0*/  BSSY.RECONVERGENT B1, `(.L_x_78) ;  /* 0x0000036000017945 */ /* 0x000fe20003800200 */
[----:B------:R-:W-:Y:S02]  /*26d0*/  IADD3 R6, PT, PT, R6, -0x7f, RZ ;  /* 0xffffff8106067810 */ /* 0x000fe40007ffe0ff */
[----:B------:R-:W-:Y:S02]  /*26e0*/  IADD3 R23, PT, PT, -R7, R12, RZ ;  /* 0x0000000c07177210 */ /* 0x000fe40007ffe1ff */
[C---:B------:R-:W-:Y:S01]  /*26f0*/  IADD3 R9, PT, PT, R6.reuse, 0x7f, -R9 ;  /* 0x0000007f06097810 */ /* 0x040fe20007ffe809 */
[----:B------:R-:W-:Y:S01]  /*2700*/  IMAD R0, R6, -0x800000, R13 ;  /* 0xff80000006007824 */ /* 0x000fe200078e020d */
[----:B------:R-:W0:Y:S01]  /*2710*/  MUFU.RCP R12, R23 ;  /* 0x00000017000c7308 */ /* 0x000e220000001000 */
[----:B------:R-:W-:Y:S01]  /*2720*/  FADD.FTZ R7, -R23, -RZ ;  /* 0x800000ff17077221 */ /* 0x000fe20000010100 */
[----:B------:R-:W-:-:S03]  /*2730*/  IADD3 R9, PT, PT, R9, R8, RZ ;  /* 0x0000000809097210 */ /* 0x000fc60007ffe0ff */
[----:B0-----:R-:W-:-:S04]  /*2740*/  FFMA R11, R12, R7, 1 ;  /* 0x3f8000000c0b7423 */ /* 0x001fc80000000007 */
[----:B------:R-:W-:-:S04]  /*2750*/  FFMA R11, R12, R11, R12 ;  /* 0x0000000b0c0b7223 */ /* 0x000fc8000000000c */
[----:B------:R-:W-:-:S04]  /*2760*/  FFMA R12, R0, R11, RZ ;  /* 0x0000000b000c7223 */ /* 0x000fc800000000ff */
[----:B------:R-:W-:-:S04]  /*2770*/  FFMA R13, R7, R12, R0 ;  /* 0x0000000c070d7223 */ /* 0x000fc80000000000 */
[----:B------:R-:W-:-:S04]  /*2780*/  FFMA R12, R11, R13, R12 ;  /* 0x0000000d0b0c7223 */ /* 0x000fc8000000000c */
[----:B------:R-:W-:-:S04]  /*2790*/  FFMA R7, R7, R12, R0 ;  /* 0x0000000c07077223 */ /* 0x000fc80000000000 */
[----:B------:R-:W-:-:S05]  /*27a0*/  FFMA R0, R11, R7, R12 ;  /* 0x000000070b007223 */ /* 0x000fca000000000c */
[----:B------:R-:W-:-:S04]  /*27b0*/  SHF.R.U32.HI R6, RZ, 0x17, R0 ;  /* 0x00000017ff067819 */ /* 0x000fc80000011600 */
[----:B------:R-:W-:-:S04]  /*27c0*/  LOP3.LUT R6, R6, 0xff, RZ, 0xc0, !PT ;  /* 0x000000ff06067812 */ /* 0x000fc800078ec0ff */
[----:B------:R-:W-:-:S04]  /*27d0*/  IADD3 R6, PT, PT, R6, R9, RZ ;  /* 0x0000000906067210 */ /* 0x000fc80007ffe0ff */
[----:B------:R-:W-:-:S04]  /*27e0*/  IADD3 R8, PT, PT, R6, -0x1, RZ ;  /* 0xffffffff06087810 */ /* 0x000fc80007ffe0ff */
[----:B------:R-:W-:-:S13]  /*27f0*/  ISETP.GE.U32.AND P0, PT, R8, 0xfe, PT ;  /* 0x000000fe0800780c */ /* 0x000fda0003f06070 */
[----:B------:R-:W-:Y:S05]  /*2800*/  @!P0 BRA `(.L_x_79) ;  /* 0x0000000000808947 */ /* 0x000fea0003800000 */
[----:B------:R-:W-:-:S13]  /*2810*/  ISETP.GT.AND P0, PT, R6, 0xfe, PT ;  /* 0x000000fe0600780c */ /* 0x000fda0003f04270 */
[----:B------:R-:W-:Y:S05]  /*2820*/  @P0 BRA `(.L_x_80) ;  /* 0x00000000006c0947 */ /* 0x000fea0003800000 */
[----:B------:R-:W-:-:S13]  /*2830*/  ISETP.GE.AND P0, PT, R6, 0x1, PT ;  /* 0x000000010600780c */ /* 0x000fda0003f06270 */
[----:B------:R-:W-:Y:S05]  /*2840*/  @P0 BRA `(.L_x_81) ;  /* 0x0000000000740947 */ /* 0x000fea0003800000 */
[----:B------:R-:W-:Y:S02]  /*2850*/  ISETP.GE.AND P0, PT, R6, -0x18, PT ;  /* 0xffffffe80600780c */ /* 0x000fe40003f06270 */
[----:B------:R-:W-:-:S11]  /*2860*/  LOP3.LUT R0, R0, 0x80000000, RZ, 0xc0, !PT ;  /* 0x8000000000007812 */ /* 0x000fd600078ec0ff */
[----:B------:R-:W-:Y:S05]  /*2870*/  @!P0 BRA `(.L_x_81) ;  /* 0x0000000000688947 */ /* 0x000fea0003800000 */
[CCC-:B------:R-:W-:Y:S01]  /*2880*/  FFMA.RZ R8, R11.reuse, R7.reuse, R12.reuse ;  /* 0x000000070b087223 */ /* 0x1c0fe2000000c00c */
[CCC-:B------:R-:W-:Y:S01]  /*2890*/  FFMA.RP R9, R11.reuse, R7.reuse, R12.reuse ;  /* 0x000000070b097223 */ /* 0x1c0fe2000000800c */
[----:B------:R-:W-:Y:S01]  /*28a0*/  FFMA.RM R12, R11, R7, R12 ;  /* 0x000000070b0c7223 */ /* 0x000fe2000000400c */
[----:B------:R-:W-:Y:S02]  /*28b0*/  IADD3 R7, PT, PT, R6, 0x20, RZ ;  /* 0x0000002006077810 */ /* 0x000fe40007ffe0ff */
[----:B------:R-:W-:Y:S02]  /*28c0*/  LOP3.LUT R8, R8, 0x7fffff, RZ, 0xc0, !PT ;  /* 0x007fffff08087812 */ /* 0x000fe400078ec0ff */
[----:B------:R-:W-:Y:S02]  /*28d0*/  ISETP.NE.AND P2, PT, R6, RZ, PT ;  /* 0x000000ff0600720c */ /* 0x000fe40003f45270 */
[----:B------:R-:W-:Y:S02]  /*28e0*/  LOP3.LUT R8, R8, 0x800000, RZ, 0xfc, !PT ;  /* 0x0080000008087812 */ /* 0x000fe400078efcff */
[----:B------:R-:W-:-:S02]  /*28f0*/  ISETP.NE.AND P1, PT, R6, RZ, PT ;  /* 0x000000ff0600720c */ /* 0x000fc40003f25270 */
[----:B------:R-:W-:Y:S02]  /*2900*/  IADD3 R6, PT, PT, -R6, RZ, RZ ;  /* 0x000000ff06067210 */ /* 0x000fe40007ffe1ff */
[----:B------:R-:W-:Y:S02]  /*2910*/  SHF.L.U32 R7, R8, R7, RZ ;  /* 0x0000000708077219 */ /* 0x000fe400000006ff */
[----:B------:R-:W-:Y:S02]  /*2920*/  FSETP.NEU.FTZ.AND P0, PT, R9, R12, PT ;  /* 0x0000000c0900720b */ /* 0x000fe40003f1d000 */
[----:B------:R-:W-:Y:S02]  /*2930*/  SEL R9, R6, RZ, P2 ;  /* 0x000000ff06097207 */ /* 0x000fe40001000000 */
[----:B------:R-:W-:Y:S02]  /*2940*/  ISETP.NE.AND P1, PT, R7, RZ, P1 ;  /* 0x000000ff0700720c */ /* 0x000fe40000f25270 */
[----:B------:R-:W-:-:S02]  /*2950*/  SHF.R.U32.HI R9, RZ, R9, R8 ;  /* 0x00000009ff097219 */ /* 0x000fc40000011608 */
[----:B------:R-:W-:Y:S02]  /*2960*/  PLOP3.LUT P0, PT, P0, P1, PT, 0xf8, 0x8f ;  /* 0x00000000008f781c */ /* 0x000fe40000703f70 */
[----:B------:R-:W-:Y:S02]  /*2970*/  SHF.R.U32.HI R7, RZ, 0x1, R9 ;  /* 0x00000001ff077819 */ /* 0x000fe40000011609 */
[----:B------:R-:W-:-:S04]  /*2980*/  SEL R6, RZ, 0x1, !P0 ;  /* 0x00000001ff067807 */ /* 0x000fc80004000000 */
[----:B------:R-:W-:-:S04]  /*2990*/  LOP3.LUT R6, R6, 0x1, R7, 0xf8, !PT ;  /* 0x0000000106067812 */ /* 0x000fc800078ef807 */
[----:B------:R-:W-:-:S04]  /*29a0*/  LOP3.LUT R6, R6, R9, RZ, 0xc0, !PT ;  /* 0x0000000906067212 */ /* 0x000fc800078ec0ff */
[----:B------:R-:W-:-:S04]  /*29b0*/  IADD3 R7, PT, PT, R7, R6, RZ ;  /* 0x0000000607077210 */ /* 0x000fc80007ffe0ff */
[----:B------:R-:W-:Y:S01]  /*29c0*/  LOP3.LUT R0, R7, R0, RZ, 0xfc, !PT ;  /* 0x0000000007007212 */ /* 0x000fe200078efcff */
[----:B------:R-:W-:Y:S06]  /*29d0*/  BRA `(.L_x_81) ;  /* 0x0000000000107947 */ /* 0x000fec0003800000 */
.L_x_80:
[----:B------:R-:W-:-:S04]  /*29e0*/  LOP3.LUT R0, R0, 0x80000000, RZ, 0xc0, !PT ;  /* 0x8000000000007812 */ /* 0x000fc800078ec0ff */
[----:B------:R-:W-:Y:S01]  /*29f0*/  LOP3.LUT R0, R0, 0x7f800000, RZ, 0xfc, !PT ;  /* 0x7f80000000007812 */ /* 0x000fe200078efcff */
[----:B------:R-:W-:Y:S06]  /*2a00*/  BRA `(.L_x_81) ;  /* 0x0000000000047947 */ /* 0x000fec0003800000 */
.L_x_79:
[----:B------:R-:W-:-:S07]  /*2a10*/  LEA R0, R9, R0, 0x17 ;  /* 0x0000000009007211 */ /* 0x000fce00078eb8ff */
.L_x_81:
[----:B------:R-:W-:Y:S05]  /*2a20*/  BSYNC.RECONVERGENT B1 ;  /* 0x0000000000017941 */ /* 0x000fea0003800200 */
.L_x_78:
[----:B------:R-:W-:Y:S05]  /*2a30*/  BRA `(.L_x_82) ;  /* 0x0000000000207947 */ /* 0x000fea0003800000 */
.L_x_77:
[----:B------:R-:W-:-:S04]  /*2a40*/  LOP3.LUT R0, R12, 0x80000000, R13, 0x48, !PT ;  /* 0x800000000c007812 */ /* 0x000fc800078e480d */
[----:B------:R-:W-:Y:S01]  /*2a50*/  LOP3.LUT R0, R0, 0x7f800000, RZ, 0xfc, !PT ;  /* 0x7f80000000007812 */ /* 0x000fe200078efcff */
[----:B------:R-:W-:Y:S06]  /*2a60*/  BRA `(.L_x_82) ;  /* 0x0000000000147947 */ /* 0x000fec0003800000 */
.L_x_76:
[----:B------:R-:W-:Y:S01]  /*2a70*/  LOP3.LUT R0, R12, 0x80000000, R13, 0x48, !PT ;  /* 0x800000000c007812 */ /* 0x000fe200078e480d */
[----:B------:R-:W-:Y:S06]  /*2a80*/  BRA `(.L_x_82) ;  /* 0x00000000000c7947 */ /* 0x000fec0003800000 */
.L_x_75:
[----:B------:R-:W0:Y:S01]  /*2a90*/  MUFU.RSQ R0, -QNAN ;  /* 0xffc0000000007908 */ /* 0x000e220000001400 */
[----:B------:R-:W-:Y:S05]  /*2aa0*/  BRA `(.L_x_82) ;  /* 0x0000000000047947 */ /* 0x000fea0003800000 */
.L_x_74:
[----:B------:R-:W-:-:S07]  /*2ab0*/  FADD.FTZ R0, R13, R12 ;  /* 0x0000000c0d007221 */ /* 0x000fce0000010000 */
.L_x_82:
[----:B------:R-:W-:Y:S05]  /*2ac0*/  BSYNC.RECONVERGENT B0 ;  /* 0x0000000000007941 */ /* 0x000fea0003800200 */
.L_x_72:
[----:B------:R-:W-:Y:S01]  /*2ad0*/  HFMA2 R7, -RZ, RZ, 0, 0 ;  /* 0x00000000ff077431 */ /* 0x000fe200000001ff */
[----:B------:R-:W-:-:S04]  /*2ae0*/  MOV R6, R10 ;  /* 0x0000000a00067202 */ /* 0x000fc80000000f00 */
[----:B0-----:R-:W-:Y:S05]  /*2af0*/  RET.REL.NODEC R6 `(_Z6renderP4Vec3iiP6Spherei) ;  /* 0xffffffd406407950 */ /* 0x001fea0003c3ffff */
.L_x_83:
[----:B------:R-:W-:-:S00]  /*2b00*/  BRA `(.L_x_83) ;  /* 0xfffffffc00fc7947 */ /* 0x000fc0000383ffff */
[----:B------:R-:W-:-:S00]  /*2b10*/  NOP ;  /* 0x0000000000007918 */ /* 0x000fc00000000000 */
        /* <DEDUP_REMOVED lines=14> */
.L_x_85:


//--------------------- .nv.shared.reserved.0     --------------------------
	.section	.nv.shared.reserved.0,"aw",@nobits
	.weak		__nv_reservedSMEM_offset_0_alias
	.size		__nv_reservedSMEM_offset_0_alias, 0, 64
	.other		__nv_reservedSMEM_offset_0_alias,@"STO_CUDA_RESERVED_SHARED STV_DEFAULT"
__nv_reservedSMEM_offset_0_alias:
	.zero		0
	.zero		64


//--------------------- .nv.constant0._Z6renderP4Vec3iiP6Spherei --------------------------
	.section	.nv.constant0._Z6renderP4Vec3iiP6Spherei,"a",@progbits
	.sectionflags	@""
	.align	4
.nv.constant0._Z6renderP4Vec3iiP6Spherei:
	.zero		924


//--------------------- SYMBOLS --------------------------

	.type		.nv.reservedSmem.offset0,@object
	.size		.nv.reservedSmem.offset0,0x4
